// auto-generated by cutlass_sweep.gemm — config: {"arch": "sm_100", "cluster_m": 2, "cluster_n": 1, "dtype": "e4m3", "stages": 3, "tile_k": 128, "tile_m": 256, "tile_n": 64}
#include "cutlass/cutlass.h"
#include "cutlass/gemm/collective/collective_builder.hpp"
#include "cutlass/gemm/device/gemm_universal_adapter.h"
#include "cutlass/gemm/kernel/gemm_universal.hpp"
#include "cutlass/epilogue/collective/collective_builder.hpp"

using ElemA = cutlass::float_e4m3_t;
using ElemB = cutlass::float_e4m3_t;
using ElemCD = cutlass::float_e4m3_t;
using Acc  = float;
using TileShape    = cute::Shape<cute::_256, cute::_64, cute::_128>;
using ClusterShape = cute::Shape<cute::_2, cute::_1, cute::_1>;

using CollectiveEpilogue = typename cutlass::epilogue::collective::CollectiveBuilder<
    cutlass::arch::Sm100, cutlass::arch::OpClassTensorOp,
    TileShape, ClusterShape,
    cutlass::epilogue::collective::EpilogueTileAuto,
    Acc, Acc,
    ElemCD, cutlass::layout::RowMajor, 128 / cutlass::sizeof_bits<ElemCD>::value,
    ElemCD, cutlass::layout::RowMajor, 128 / cutlass::sizeof_bits<ElemCD>::value,
    cutlass::epilogue::collective::EpilogueScheduleAuto
  >::CollectiveOp;

using CollectiveMainloop = typename cutlass::gemm::collective::CollectiveBuilder<
    cutlass::arch::Sm100, cutlass::arch::OpClassTensorOp,
    ElemA, cutlass::layout::RowMajor, 128 / cutlass::sizeof_bits<ElemA>::value,
    ElemB, cutlass::layout::ColumnMajor, 128 / cutlass::sizeof_bits<ElemB>::value,
    Acc,
    TileShape, ClusterShape,
    cutlass::gemm::collective::StageCount<3>,
    cutlass::gemm::collective::KernelScheduleAuto
  >::CollectiveOp;

using GemmKernel = cutlass::gemm::kernel::GemmUniversal<
    cute::Shape<int,int,int,int>,
    CollectiveMainloop,
    CollectiveEpilogue
>;
using Gemm = cutlass::gemm::device::GemmUniversalAdapter<GemmKernel>;

// Force the device kernel symbol into the cubin without needing a host main.
auto* _anchor = &cutlass::device_kernel<GemmKernel>;


// ===== COMPILED SASS (sm_100a) =====

	.target	sm_100a

	.elftype	@"ET_EXEC"


//--------------------- .note.nv.tkinfo           --------------------------
	.section	.note.nv.tkinfo,"",@"SHT_NOTE"
	.sectionflags	@"SHF_NOTE_NV_TKINFO"
	.tkinfo
        /*0018*/ 	.word	0x00000002
        /*0030*/ 	.string	""
        /*0030*/ 	.string	"ptxas"
        /*0030*/ 	.string	"Cuda compilation tools, release 13.0, V13.0.88"
        /*0030*/ 	.string	"Build cuda_13.0.r13.0/compiler.36424714_0"
        /*0030*/ 	.string	"-arch sm_100a -m 64 "



//--------------------- .note.nv.cuinfo           --------------------------
	.section	.note.nv.cuinfo,"",@"SHT_NOTE"
	.sectionflags	@"SHF_NOTE_NV_CUINFO"
        /*0018*/ 	.short	0x0002
        /*001a*/ 	.short	0x0064
        /*001c*/ 	.short	0x0082
	.zero		2


//--------------------- .nv.info                  --------------------------
	.section	.nv.info,"",@"SHT_CUDA_INFO"
	.align	4


	//----- nvinfo : EIATTR_REGCOUNT
	.align		4
        /*0000*/ 	.byte	0x04, 0x2f
        /*0002*/ 	.short	(.L_19 - .L_18)
	.align		4
.L_18:
        /*0004*/ 	.word	index@(_ZN7cutlass13device_kernelINS_4gemm6kernel13GemmUniversalIN4cute5tupleIJiiiiEEENS1_10collective13CollectiveMmaINS1_35MainloopSm100TmaUmmaWarpSpecializedILi3ELi2ELi4ENS5_IJNS4_1CILi2EEENSA_ILi1EEESC_EEEEENS5_IJNSA_ILi256EEENSA_ILi64EEENSA_ILi128EEEEEENS_12float_e4m3_tENS5_IJlSC_lEEESJ_SK_NS4_8TiledMMAINS4_8MMA_AtomIJNS4_10MMA_TraitsINS4_25SM100_MMA_F8F6F4_2x1SM_SSEJSJ_SJ_fSF_SG_NS4_17integral_constantINS4_4UMMA5MajorELSR_0EEESS_NSP_INSQ_7ScaleInELST_0EEESU_EEEEEENS4_6LayoutINS5_IJSC_SC_SC_EEENS5_IJNSA_ILi0EEESZ_SZ_EEEEENS5_IJNS4_10UnderscoreES12_S12_EEEEENS4_18SM100_TMA_2SM_LOADENS4_14ComposedLayoutINS4_7SwizzleILi3ELi4ELi3EEENS4_18smem_ptr_flag_bitsILi8EEENSX_INS5_IJNSA_ILi8EEESH_EEENS5_IJSH_SC_EEEEEEEvNS4_8identityES15_S1F_vS1G_EENS_8epilogue10collective18CollectiveEpilogueINS1I_23Sm100TmaWarpSpecializedILi1ELi1ELi64ELb0ELb0EEEJNS5_IJSH_SG_SH_EEENS5_IJNSX_ISH_SC_EENSX_ISG_SC_EEEEESJ_SK_SJ_SK_NS1I_6fusion15FusionCallbacksIS1M_NS1R_17LinearCombinationISJ_fSJ_fLNS_15FloatRoundStyleE2EEES1N_S1Q_JEEENS4_5SM1004TMEM4LOAD26SM100_TMEM_LOAD_32dp32b64xENS4_13SM90_TMA_LOADENS16_INS17_ILi2ELi4ELi3EEES1A_NSX_INS5_IJS1B_SG_EEENS5_IJSG_SC_EEEEEEENS4_39AutoVectorizingCopyWithAssumedAlignmentILi128EEENS4_14SM90_TMA_STOREES26_S28_S28_EEEvvEEEEvNT_6ParamsE)
        /*0008*/ 	.word	0x000000c2


	//----- nvinfo : EIATTR_FRAME_SIZE
	.align		4
.L_19:
        /*000c*/ 	.byte	0x04, 0x11
        /*000e*/ 	.short	(.L_21 - .L_20)
	.align		4
.L_20:
        /*0010*/ 	.word	index@($__internal_2_$__cuda_sm10x_tcgen05_guardrail_trap_unallocated_columns_being_dealloced)
        /*0014*/ 	.word	0x00000000


	//----- nvinfo : EIATTR_FRAME_SIZE
	.align		4
.L_21:
        /*0018*/ 	.byte	0x04, 0x11
        /*001a*/ 	.short	(.L_23 - .L_22)
	.align		4
.L_22:
        /*001c*/ 	.word	index@($__internal_1_$__cuda_sm10x_tcgen05_guardrail_trap_phase_invalid_during_alloc)
        /*0020*/ 	.word	0x00000000


	//----- nvinfo : EIATTR_FRAME_SIZE
	.align		4
.L_23:
        /*0024*/ 	.byte	0x04, 0x11
        /*0026*/ 	.short	(.L_25 - .L_24)
	.align		4
.L_24:
        /*0028*/ 	.word	index@($__internal_0_$__cuda_sm10x_tcgen05_guardrail_trap_col_being_dealloced_not_returned_by_alloc)
        /*002c*/ 	.word	0x00000000


	//----- nvinfo : EIATTR_FRAME_SIZE
	.align		4
.L_25:
        /*0030*/ 	.byte	0x04, 0x11
        /*0032*/ 	.short	(.L_27 - .L_26)
	.align		4
.L_26:
        /*0034*/ 	.word	index@(_ZN7cutlass13device_kernelINS_4gemm6kernel13GemmUniversalIN4cute5tupleIJiiiiEEENS1_10collective13CollectiveMmaINS1_35MainloopSm100TmaUmmaWarpSpecializedILi3ELi2ELi4ENS5_IJNS4_1CILi2EEENSA_ILi1EEESC_EEEEENS5_IJNSA_ILi256EEENSA_ILi64EEENSA_ILi128EEEEEENS_12float_e4m3_tENS5_IJlSC_lEEESJ_SK_NS4_8TiledMMAINS4_8MMA_AtomIJNS4_10MMA_TraitsINS4_25SM100_MMA_F8F6F4_2x1SM_SSEJSJ_SJ_fSF_SG_NS4_17integral_constantINS4_4UMMA5MajorELSR_0EEESS_NSP_INSQ_7ScaleInELST_0EEESU_EEEEEENS4_6LayoutINS5_IJSC_SC_SC_EEENS5_IJNSA_ILi0EEESZ_SZ_EEEEENS5_IJNS4_10UnderscoreES12_S12_EEEEENS4_18SM100_TMA_2SM_LOADENS4_14ComposedLayoutINS4_7SwizzleILi3ELi4ELi3EEENS4_18smem_ptr_flag_bitsILi8EEENSX_INS5_IJNSA_ILi8EEESH_EEENS5_IJSH_SC_EEEEEEEvNS4_8identityES15_S1F_vS1G_EENS_8epilogue10collective18CollectiveEpilogueINS1I_23Sm100TmaWarpSpecializedILi1ELi1ELi64ELb0ELb0EEEJNS5_IJSH_SG_SH_EEENS5_IJNSX_ISH_SC_EENSX_ISG_SC_EEEEESJ_SK_SJ_SK_NS1I_6fusion15FusionCallbacksIS1M_NS1R_17LinearCombinationISJ_fSJ_fLNS_15FloatRoundStyleE2EEES1N_S1Q_JEEENS4_5SM1004TMEM4LOAD26SM100_TMEM_LOAD_32dp32b64xENS4_13SM90_TMA_LOADENS16_INS17_ILi2ELi4ELi3EEES1A_NSX_INS5_IJS1B_SG_EEENS5_IJSG_SC_EEEEEEENS4_39AutoVectorizingCopyWithAssumedAlignmentILi128EEENS4_14SM90_TMA_STOREES26_S28_S28_EEEvvEEEEvNT_6ParamsE)
        /*0038*/ 	.word	0x00000000


	//----- nvinfo : EIATTR_MIN_STACK_SIZE
	.align		4
.L_27:
        /*003c*/ 	.byte	0x04, 0x12
        /*003e*/ 	.short	(.L_29 - .L_28)
	.align		4
.L_28:
        /*0040*/ 	.word	index@(_ZN7cutlass13device_kernelINS_4gemm6kernel13GemmUniversalIN4cute5tupleIJiiiiEEENS1_10collective13CollectiveMmaINS1_35MainloopSm100TmaUmmaWarpSpecializedILi3ELi2ELi4ENS5_IJNS4_1CILi2EEENSA_ILi1EEESC_EEEEENS5_IJNSA_ILi256EEENSA_ILi64EEENSA_ILi128EEEEEENS_12float_e4m3_tENS5_IJlSC_lEEESJ_SK_NS4_8TiledMMAINS4_8MMA_AtomIJNS4_10MMA_TraitsINS4_25SM100_MMA_F8F6F4_2x1SM_SSEJSJ_SJ_fSF_SG_NS4_17integral_constantINS4_4UMMA5MajorELSR_0EEESS_NSP_INSQ_7ScaleInELST_0EEESU_EEEEEENS4_6LayoutINS5_IJSC_SC_SC_EEENS5_IJNSA_ILi0EEESZ_SZ_EEEEENS5_IJNS4_10UnderscoreES12_S12_EEEEENS4_18SM100_TMA_2SM_LOADENS4_14ComposedLayoutINS4_7SwizzleILi3ELi4ELi3EEENS4_18smem_ptr_flag_bitsILi8EEENSX_INS5_IJNSA_ILi8EEESH_EEENS5_IJSH_SC_EEEEEEEvNS4_8identityES15_S1F_vS1G_EENS_8epilogue10collective18CollectiveEpilogueINS1I_23Sm100TmaWarpSpecializedILi1ELi1ELi64ELb0ELb0EEEJNS5_IJSH_SG_SH_EEENS5_IJNSX_ISH_SC_EENSX_ISG_SC_EEEEESJ_SK_SJ_SK_NS1I_6fusion15FusionCallbacksIS1M_NS1R_17LinearCombinationISJ_fSJ_fLNS_15FloatRoundStyleE2EEES1N_S1Q_JEEENS4_5SM1004TMEM4LOAD26SM100_TMEM_LOAD_32dp32b64xENS4_13SM90_TMA_LOADENS16_INS17_ILi2ELi4ELi3EEES1A_NSX_INS5_IJS1B_SG_EEENS5_IJSG_SC_EEEEEEENS4_39AutoVectorizingCopyWithAssumedAlignmentILi128EEENS4_14SM90_TMA_STOREES26_S28_S28_EEEvvEEEEvNT_6ParamsE)
        /*0044*/ 	.word	0x00000000
.L_29:


//--------------------- .nv.compat                --------------------------
	.section	.nv.compat,"",@"SHT_CUDA_COMPAT_INFO"
	.align	4
        /*0000*/ 	.byte	0x02, 0x09, 0x01, 0x00, 0x02, 0x02, 0x02, 0x00, 0x02, 0x05, 0x05, 0x00, 0x03, 0x07, 0x01, 0x01
        /*0010*/ 	.byte	0x02, 0x03, 0x01, 0x00, 0x02, 0x06, 0x01, 0x00, 0x04, 0x0b, 0x08, 0x00, 0x09, 0x00, 0x00, 0x00
        /*0020*/ 	.byte	0x00, 0x00, 0x00, 0x00


//--------------------- .nv.info._ZN7cutlass13device_kernelINS_4gemm6kernel13GemmUniversalIN4cute5tupleIJiiiiEEENS1_10collective13CollectiveMmaINS1_35MainloopSm100TmaUmmaWarpSpecializedILi3ELi2ELi4ENS5_IJNS4_1CILi2EEENSA_ILi1EEESC_EEEEENS5_IJNSA_ILi256EEENSA_ILi64EEENSA_ILi128EEEEEENS_12float_e4m3_tENS5_IJlSC_lEEESJ_SK_NS4_8TiledMMAINS4_8MMA_AtomIJNS4_10MMA_TraitsINS4_25SM100_MMA_F8F6F4_2x1SM_SSEJSJ_SJ_fSF_SG_NS4_17integral_constantINS4_4UMMA5MajorELSR_0EEESS_NSP_INSQ_7ScaleInELST_0EEESU_EEEEEENS4_6LayoutINS5_IJSC_SC_SC_EEENS5_IJNSA_ILi0EEESZ_SZ_EEEEENS5_IJNS4_10UnderscoreES12_S12_EEEEENS4_18SM100_TMA_2SM_LOADENS4_14ComposedLayoutINS4_7SwizzleILi3ELi4ELi3EEENS4_18smem_ptr_flag_bitsILi8EEENSX_INS5_IJNSA_ILi8EEESH_EEENS5_IJSH_SC_EEEEEEEvNS4_8identityES15_S1F_vS1G_EENS_8epilogue10collective18CollectiveEpilogueINS1I_23Sm100TmaWarpSpecializedILi1ELi1ELi64ELb0ELb0EEEJNS5_IJSH_SG_SH_EEENS5_IJNSX_ISH_SC_EENSX_ISG_SC_EEEEESJ_SK_SJ_SK_NS1I_6fusion15FusionCallbacksIS1M_NS1R_17LinearCombinationISJ_fSJ_fLNS_15FloatRoundStyleE2EEES1N_S1Q_JEEENS4_5SM1004TMEM4LOAD26SM100_TMEM_LOAD_32dp32b64xENS4_13SM90_TMA_LOADENS16_INS17_ILi2ELi4ELi3EEES1A_NSX_INS5_IJS1B_SG_EEENS5_IJSG_SC_EEEEEEENS4_39AutoVectorizingCopyWithAssumedAlignmentILi128EEENS4_14SM90_TMA_STOREES26_S28_S28_EEEvvEEEEvNT_6ParamsE --------------------------
	.section	.nv.info._ZN7cutlass13device_kernelINS_4gemm6kernel13GemmUniversalIN4cute5tupleIJiiiiEEENS1_10collective13CollectiveMmaINS1_35MainloopSm100TmaUmmaWarpSpecializedILi3ELi2ELi4ENS5_IJNS4_1CILi2EEENSA_ILi1EEESC_EEEEENS5_IJNSA_ILi256EEENSA_ILi64EEENSA_ILi128EEEEEENS_12float_e4m3_tENS5_IJlSC_lEEESJ_SK_NS4_8TiledMMAINS4_8MMA_AtomIJNS4_10MMA_TraitsINS4_25SM100_MMA_F8F6F4_2x1SM_SSEJSJ_SJ_fSF_SG_NS4_17integral_constantINS4_4UMMA5MajorELSR_0EEESS_NSP_INSQ_7ScaleInELST_0EEESU_EEEEEENS4_6LayoutINS5_IJSC_SC_SC_EEENS5_IJNSA_ILi0EEESZ_SZ_EEEEENS5_IJNS4_10UnderscoreES12_S12_EEEEENS4_18SM100_TMA_2SM_LOADENS4_14ComposedLayoutINS4_7SwizzleILi3ELi4ELi3EEENS4_18smem_ptr_flag_bitsILi8EEENSX_INS5_IJNSA_ILi8EEESH_EEENS5_IJSH_SC_EEEEEEEvNS4_8identityES15_S1F_vS1G_EENS_8epilogue10collective18CollectiveEpilogueINS1I_23Sm100TmaWarpSpecializedILi1ELi1ELi64ELb0ELb0EEEJNS5_IJSH_SG_SH_EEENS5_IJNSX_ISH_SC_EENSX_ISG_SC_EEEEESJ_SK_SJ_SK_NS1I_6fusion15FusionCallbacksIS1M_NS1R_17LinearCombinationISJ_fSJ_fLNS_15FloatRoundStyleE2EEES1N_S1Q_JEEENS4_5SM1004TMEM4LOAD26SM100_TMEM_LOAD_32dp32b64xENS4_13SM90_TMA_LOADENS16_INS17_ILi2ELi4ELi3EEES1A_NSX_INS5_IJS1B_SG_EEENS5_IJSG_SC_EEEEEEENS4_39AutoVectorizingCopyWithAssumedAlignmentILi128EEENS4_14SM90_TMA_STOREES26_S28_S28_EEEvvEEEEvNT_6ParamsE,"",@"SHT_CUDA_INFO"
	.sectionflags	@""
	.align	4


	//----- nvinfo : EIATTR_CUDA_API_VERSION
	.align		4
        /*0000*/ 	.byte	0x04, 0x37
        /*0002*/ 	.short	(.L_31 - .L_30)
.L_30:
        /*0004*/ 	.word	0x00000082


	//----- nvinfo : EIATTR_KPARAM_INFO
	.align		4
.L_31:
        /*0008*/ 	.byte	0x04, 0x17
        /*000a*/ 	.short	(.L_33 - .L_32)
.L_32:
        /*000c*/ 	.word	0x00000000
        /*0010*/ 	.short	0x0000
        /*0012*/ 	.short	0x0000
        /*0014*/ 	.byte	0x00, 0xf0, 0x01, 0x20


	//----- nvinfo : EIATTR_AT_ENTRY_FRAGMENTS
	.align		4
.L_33:
        /*0018*/ 	.byte	0x04, 0x4f
        /*001a*/ 	.short	(.L_35 - .L_34)


	//   ....[0]....
.L_34:
        /*001c*/ 	.word	0x00000007


	//----- nvinfo : EIATTR_RESERVED_SMEM_USED
	.align		4
.L_35:
        /*0020*/ 	.byte	0x01, 0x41
	.zero		2


	//----- nvinfo : EIATTR_SPARSE_MMA_MASK
	.align		4
        /*0024*/ 	.byte	0x03, 0x50
        /*0026*/ 	.short	0x0000


	//----- nvinfo : EIATTR_TCGEN05_2CTA_USED
	.align		4
        /*0028*/ 	.byte	0x01, 0x52
	.zero		2


	//----- nvinfo : EIATTR_MAXREG_COUNT
	.align		4
        /*002c*/ 	.byte	0x03, 0x1b
        /*002e*/ 	.short	0x00ff


	//----- nvinfo : EIATTR_NUM_BARRIERS
	.align		4
        /*0030*/ 	.byte	0x02, 0x4c
        /*0032*/ 	.byte	0x07
	.zero		1


	//----- nvinfo : EIATTR_EXTERNS
	.align		4
        /*0034*/ 	.byte	0x04, 0x0f
        /*0036*/ 	.short	(.L_37 - .L_36)


	//   ....[0]....
	.align		4
.L_36:
        /*0038*/ 	.word	index@(__assertfail)


	//----- nvinfo : EIATTR_MERCURY_ISA_VERSION
	.align		4
.L_37:
        /*003c*/ 	.byte	0x03, 0x5f
        /*003e*/ 	.short	0x0101


	//----- nvinfo : EIATTR_INT_WARP_WIDE_INSTR_OFFSETS
	.align		4
        /*0040*/ 	.byte	0x04, 0x31
        /*0042*/ 	.short	(.L_39 - .L_38)


	//   ....[0]....
.L_38:
        /*0044*/ 	.word	0x00000c90


	//   ....[1]....
        /*0048*/ 	.word	0x00000d30


	//   ....[2]....
        /*004c*/ 	.word	0x00002090


	//   ....[3]....
        /*0050*/ 	.word	0x00003ee0


	//   ....[4]....
        /*0054*/ 	.word	0x00003f00


	//   ....[5]....
        /*0058*/ 	.word	0x00003f30


	//   ....[6]....
        /*005c*/ 	.word	0x00004940


	//   ....[7]....
        /*0060*/ 	.word	0x00004a60


	//----- nvinfo : EIATTR_COOP_GROUP_MASK_REGIDS
	.align		4
.L_39:
        /*0064*/ 	.byte	0x04, 0x29
        /*0066*/ 	.short	(.L_41 - .L_40)


	//   ....[0]....
.L_40:
        /*0068*/ 	.word	0xffffffff


	//   ....[1]....
        /*006c*/ 	.word	0xffffffff


	//   ....[2]....
        /*0070*/ 	.word	0xffffffff


	//   ....[3]....
        /*0074*/ 	.word	0xffffffff


	//   ....[4]....
        /*0078*/ 	.word	0xffffffff


	//   ....[5]....
        /*007c*/ 	.word	0xffffffff


	//   ....[6]....
        /*0080*/ 	.word	0xffffffff


	//   ....[7]....
        /*0084*/ 	.word	0xffffffff


	//   ....[8]....
        /*0088*/ 	.word	0xffffffff


	//   ....[9]....
        /*008c*/ 	.word	0xffffffff


	//   ....[10]....
        /*0090*/ 	.word	0xffffffff


	//   ....[11]....
        /*0094*/ 	.word	0xffffffff


	//   ....[12]....
        /*0098*/ 	.word	0xffffffff


	//   ....[13]....
        /*009c*/ 	.word	0xffffffff


	//----- nvinfo : EIATTR_COOP_GROUP_INSTR_OFFSETS
	.align		4
.L_41:
        /*00a0*/ 	.byte	0x04, 0x28
        /*00a2*/ 	.short	(.L_43 - .L_42)


	//   ....[0]....
.L_42:
        /*00a4*/ 	.word	0x000000c0


	//   ....[1]....
        /*00a8*/ 	.word	0x00000500


	//   ....[2]....
        /*00ac*/ 	.word	0x00000660


	//   ....[3]....
        /*00b0*/ 	.word	0x00000790


	//   ....[4]....
        /*00b4*/ 	.word	0x00000880


	//   ....[5]....
        /*00b8*/ 	.word	0x000009e0


	//   ....[6]....
        /*00bc*/ 	.word	0x00000b70


	//   ....[7]....
        /*00c0*/ 	.word	0x00000db0


	//   ....[8]....
        /*00c4*/ 	.word	0x00001f70


	//   ....[9]....
        /*00c8*/ 	.word	0x00002cc0


	//   ....[10]....
        /*00cc*/ 	.word	0x00003190


	//   ....[11]....
        /*00d0*/ 	.word	0x000031c0


	//   ....[12]....
        /*00d4*/ 	.word	0x00003de0


	//   ....[13]....
        /*00d8*/ 	.word	0x00003ff0


	//----- nvinfo : EIATTR_VRC_CTA_INIT_COUNT
	.align		4
.L_43:
        /*00dc*/ 	.byte	0x02, 0x4a
        /*00de*/ 	.byte	0x80
	.zero		1


	//----- nvinfo : EIATTR_SYSCALL_OFFSETS
	.align		4
        /*00e0*/ 	.byte	0x04, 0x46
        /*00e2*/ 	.short	(.L_45 - .L_44)


	//   ....[0]....
.L_44:
        /*00e4*/ 	.word	0x00005420


	//   ....[1]....
        /*00e8*/ 	.word	0x00005560


	//   ....[2]....
        /*00ec*/ 	.word	0x00005d00


	//----- nvinfo : EIATTR_MBARRIER_INSTR_OFFSETS
	.align		4
.L_45:
        /*00f0*/ 	.byte	0x04, 0x39
        /*00f2*/ 	.short	(.L_47 - .L_46)


	//   ....[0]....
.L_46:
        /*00f4*/ 	.word	0x000005f0
        /*00f8*/ 	.word	0x000000ff
        /*00fc*/ 	.word	0x00000000
        /*0100*/ 	.short	0x0100
        /*0102*/ 	.byte	0x08
	.zero		1


	//   ....[1]....
        /*0104*/ 	.word	0x00000600
        /*0108*/ 	.word	0x000000ff
        /*010c*/ 	.word	0x00000018
        /*0110*/ 	.short	0x0100
        /*0112*/ 	.byte	0x08
	.zero		1


	//   ....[2]....
        /*0114*/ 	.word	0x00000610
        /*0118*/ 	.word	0x000000ff
        /*011c*/ 	.word	0x00000008
        /*0120*/ 	.short	0x0100
        /*0122*/ 	.byte	0x08
	.zero		1


	//   ....[3]....
        /*0124*/ 	.word	0x00000620
        /*0128*/ 	.word	0x000000ff
        /*012c*/ 	.word	0x00000020
        /*0130*/ 	.short	0x0100
        /*0132*/ 	.byte	0x08
	.zero		1


	//   ....[4]....
        /*0134*/ 	.word	0x00000630
        /*0138*/ 	.word	0x000000ff
        /*013c*/ 	.word	0x00000010
        /*0140*/ 	.short	0x0100
        /*0142*/ 	.byte	0x08
	.zero		1


	//   ....[5]....
        /*0144*/ 	.word	0x00000640
        /*0148*/ 	.word	0x000000ff
        /*014c*/ 	.word	0x00000028
        /*0150*/ 	.short	0x0100
        /*0152*/ 	.byte	0x08
	.zero		1


	//   ....[6]....
        /*0154*/ 	.word	0x00000760
        /*0158*/ 	.word	0x000000ff
        /*015c*/ 	.word	0x00000030
        /*0160*/ 	.short	0x0100
        /*0162*/ 	.byte	0x09
	.zero		1


	//   ....[7]....
        /*0164*/ 	.word	0x00000770
        /*0168*/ 	.word	0x000000ff
        /*016c*/ 	.word	0x00000038
        /*0170*/ 	.short	0x0100
        /*0172*/ 	.byte	0x09
	.zero		1


	//   ....[8]....
        /*0174*/ 	.word	0x00000850
        /*0178*/ 	.word	0x000000ff
        /*017c*/ 	.word	0x00000040
        /*0180*/ 	.short	0x0100
        /*0182*/ 	.byte	0x08
	.zero		1


	//   ....[9]....
        /*0184*/ 	.word	0x00000860
        /*0188*/ 	.word	0x000000ff
        /*018c*/ 	.word	0x00000048
        /*0190*/ 	.short	0x0100
        /*0192*/ 	.byte	0x08
	.zero		1


	//   ....[10]....
        /*0194*/ 	.word	0x00000990
        /*0198*/ 	.word	0x000000ff
        /*019c*/ 	.word	0x00000050
        /*01a0*/ 	.short	0x0100
        /*01a2*/ 	.byte	0x08
	.zero		1


	//   ....[11]....
        /*01a4*/ 	.word	0x000009a0
        /*01a8*/ 	.word	0x000000ff
        /*01ac*/ 	.word	0x00000060
        /*01b0*/ 	.short	0x0100
        /*01b2*/ 	.byte	0x08
	.zero		1


	//   ....[12]....
        /*01b4*/ 	.word	0x000009b0
        /*01b8*/ 	.word	0x000000ff
        /*01bc*/ 	.word	0x00000058
        /*01c0*/ 	.short	0x0100
        /*01c2*/ 	.byte	0x08
	.zero		1


	//   ....[13]....
        /*01c4*/ 	.word	0x000009c0
        /*01c8*/ 	.word	0x000000ff
        /*01cc*/ 	.word	0x00000068
        /*01d0*/ 	.short	0x0100
        /*01d2*/ 	.byte	0x08
	.zero		1


	//   ....[14]....
        /*01d4*/ 	.word	0x00000ae0
        /*01d8*/ 	.word	0x000000ff
        /*01dc*/ 	.word	0x00000070
        /*01e0*/ 	.short	0x0100
        /*01e2*/ 	.byte	0x09
	.zero		1


	//   ....[15]....
        /*01e4*/ 	.word	0x00000af0
        /*01e8*/ 	.word	0x000000ff
        /*01ec*/ 	.word	0x00000090
        /*01f0*/ 	.short	0x0100
        /*01f2*/ 	.byte	0x09
	.zero		1


	//   ....[16]....
        /*01f4*/ 	.word	0x00000b00
        /*01f8*/ 	.word	0x000000ff
        /*01fc*/ 	.word	0x00000078
        /*0200*/ 	.short	0x0100
        /*0202*/ 	.byte	0x09
	.zero		1


	//   ....[17]....
        /*0204*/ 	.word	0x00000b10
        /*0208*/ 	.word	0x000000ff
        /*020c*/ 	.word	0x00000098
        /*0210*/ 	.short	0x0100
        /*0212*/ 	.byte	0x09
	.zero		1


	//   ....[18]....
        /*0214*/ 	.word	0x00000b20
        /*0218*/ 	.word	0x000000ff
        /*021c*/ 	.word	0x00000080
        /*0220*/ 	.short	0x0100
        /*0222*/ 	.byte	0x09
	.zero		1


	//   ....[19]....
        /*0224*/ 	.word	0x00000b30
        /*0228*/ 	.word	0x000000ff
        /*022c*/ 	.word	0x000000a0
        /*0230*/ 	.short	0x0100
        /*0232*/ 	.byte	0x09
	.zero		1


	//   ....[20]....
        /*0234*/ 	.word	0x00000b40
        /*0238*/ 	.word	0x000000ff
        /*023c*/ 	.word	0x00000088
        /*0240*/ 	.short	0x0100
        /*0242*/ 	.byte	0x09
	.zero		1


	//   ....[21]....
        /*0244*/ 	.word	0x00000b50
        /*0248*/ 	.word	0x000000ff
        /*024c*/ 	.word	0x000000a8
        /*0250*/ 	.short	0x0100
        /*0252*/ 	.byte	0x09
	.zero		1


	//   ....[22]....
        /*0254*/ 	.word	0x00000c40
        /*0258*/ 	.word	0x000000ff
        /*025c*/ 	.word	0x000000b0
        /*0260*/ 	.short	0x0100
        /*0262*/ 	.byte	0x08
	.zero		1


	//   ....[23]....
        /*0264*/ 	.word	0x00000c50
        /*0268*/ 	.word	0x000000ff
        /*026c*/ 	.word	0x000000c0
        /*0270*/ 	.short	0x0100
        /*0272*/ 	.byte	0x08
	.zero		1


	//   ....[24]....
        /*0274*/ 	.word	0x00000c60
        /*0278*/ 	.word	0x000000ff
        /*027c*/ 	.word	0x000000b8
        /*0280*/ 	.short	0x0100
        /*0282*/ 	.byte	0x08
	.zero		1


	//   ....[25]....
        /*0284*/ 	.word	0x00000c70
        /*0288*/ 	.word	0x000000ff
        /*028c*/ 	.word	0x000000c8
        /*0290*/ 	.short	0x0100
        /*0292*/ 	.byte	0x08
	.zero		1


	//   ....[26]....
        /*0294*/ 	.word	0x00000d60
        /*0298*/ 	.word	0x000000ff
        /*029c*/ 	.word	0x000000d0
        /*02a0*/ 	.short	0x0100
        /*02a2*/ 	.byte	0x06
	.zero		1


	//   ....[27]....
        /*02a4*/ 	.word	0x00001770
        /*02a8*/ 	.word	0x00000003
        /*02ac*/ 	.word	0x000000c0
        /*02b0*/ 	.short	0x010a
        /*02b2*/ 	.byte	0xff
	.zero		1


	//   ....[28]....
        /*02b4*/ 	.word	0x000017a0
        /*02b8*/ 	.word	0x00000003
        /*02bc*/ 	.word	0x000000b0
        /*02c0*/ 	.short	0x0101
        /*02c2*/ 	.byte	0xff
	.zero		1


	//   ....[29]....
        /*02c4*/ 	.word	0x000018a0
        /*02c8*/ 	.word	0x000000ff
        /*02cc*/ 	.word	0x00000018
        /*02d0*/ 	.short	0x010a
        /*02d2*/ 	.byte	0x08
	.zero		1


	//   ....[30]....
        /*02d4*/ 	.word	0x00001970
        /*02d8*/ 	.word	0x000000ff
        /*02dc*/ 	.word	0x00000018
        /*02e0*/ 	.short	0x010a
        /*02e2*/ 	.byte	0x21
	.zero		1


	//   ....[31]....
        /*02e4*/ 	.word	0x00001b20
        /*02e8*/ 	.word	0x000000ff
        /*02ec*/ 	.word	0x00000018
        /*02f0*/ 	.short	0x010a
        /*02f2*/ 	.byte	0x08
	.zero		1


	//   ....[32]....
        /*02f4*/ 	.word	0x00001c20
        /*02f8*/ 	.word	0x000000ff
        /*02fc*/ 	.word	0x00000048
        /*0300*/ 	.short	0x0101
        /*0302*/ 	.byte	0x04
	.zero		1


	//   ....[33]....
        /*0304*/ 	.word	0x00001c40
        /*0308*/ 	.word	0x000000ff
        /*030c*/ 	.word	0x00000018
        /*0310*/ 	.short	0x010a
        /*0312*/ 	.byte	0x08
	.zero		1


	//   ....[34]....
        /*0314*/ 	.word	0x00001cc0
        /*0318*/ 	.word	0x000000ff
        /*031c*/ 	.word	0x00000018
        /*0320*/ 	.short	0x010a
        /*0322*/ 	.byte	0x11
	.zero		1


	//   ....[35]....
        /*0324*/ 	.word	0x00001e50
        /*0328*/ 	.word	0x000000ff
        /*032c*/ 	.word	0x00000018
        /*0330*/ 	.short	0x010a
        /*0332*/ 	.byte	0x08
	.zero		1


	//   ....[36]....
        /*0334*/ 	.word	0x00001fa0
        /*0338*/ 	.word	0x00000002
        /*033c*/ 	.word	0x00000050
        /*0340*/ 	.short	0x010a
        /*0342*/ 	.byte	0xff
	.zero		1


	//   ....[37]....
        /*0344*/ 	.word	0x00002060
        /*0348*/ 	.word	0x00000002
        /*034c*/ 	.word	0x00000000
        /*0350*/ 	.short	0x0101
        /*0352*/ 	.byte	0xff
	.zero		1


	//   ....[38]....
        /*0354*/ 	.word	0x000025c0
        /*0358*/ 	.word	0x000000ff
        /*035c*/ 	.word	0x00000000
        /*0360*/ 	.short	0x010a
        /*0362*/ 	.byte	0x05
	.zero		1


	//   ....[39]....
        /*0364*/ 	.word	0x00002650
        /*0368*/ 	.word	0x000000ff
        /*036c*/ 	.word	0x00000000
        /*0370*/ 	.short	0x010a
        /*0372*/ 	.byte	0x05
	.zero		1


	//   ....[40]....
        /*0374*/ 	.word	0x000026f0
        /*0378*/ 	.word	0x00000000
        /*037c*/ 	.word	0x00000000
        /*0380*/ 	.short	0x010a
        /*0382*/ 	.byte	0xff
	.zero		1


	//   ....[41]....
        /*0384*/ 	.word	0x00002820
        /*0388*/ 	.word	0x00000000
        /*038c*/ 	.word	0x000000b0
        /*0390*/ 	.short	0x010a
        /*0392*/ 	.byte	0xff
	.zero		1


	//   ....[42]....
        /*0394*/ 	.word	0x00002890
        /*0398*/ 	.word	0x00000004
        /*039c*/ 	.word	0x00000000
        /*03a0*/ 	.short	0x0101
        /*03a2*/ 	.byte	0xff
	.zero		1


	//   ....[43]....
        /*03a4*/ 	.word	0x000028b0
        /*03a8*/ 	.word	0x000000ff
        /*03ac*/ 	.word	0x00000060
        /*03b0*/ 	.short	0x010a
        /*03b2*/ 	.byte	0x05
	.zero		1


	//   ....[44]....
        /*03b4*/ 	.word	0x000029d0
        /*03b8*/ 	.word	0x00000000
        /*03bc*/ 	.word	0x00000050
        /*03c0*/ 	.short	0x010a
        /*03c2*/ 	.byte	0xff
	.zero		1


	//   ....[45]....
        /*03c4*/ 	.word	0x00002ad0
        /*03c8*/ 	.word	0x00000000
        /*03cc*/ 	.word	0x00000000
        /*03d0*/ 	.short	0x0101
        /*03d2*/ 	.byte	0xff
	.zero		1


	//   ....[46]....
        /*03d4*/ 	.word	0x00002b60
        /*03d8*/ 	.word	0x000000ff
        /*03dc*/ 	.word	0x00000060
        /*03e0*/ 	.short	0x0106
        /*03e2*/ 	.byte	0x05
	.zero		1


	//   ....[47]....
        /*03e4*/ 	.word	0x00002b80
        /*03e8*/ 	.word	0x000000ff
        /*03ec*/ 	.word	0x00000060
        /*03f0*/ 	.short	0x010a
        /*03f2*/ 	.byte	0x05
	.zero		1


	//   ....[48]....
        /*03f4*/ 	.word	0x00002c10
        /*03f8*/ 	.word	0x000000ff
        /*03fc*/ 	.word	0x00000060
        /*0400*/ 	.short	0x0106
        /*0402*/ 	.byte	0x04
	.zero		1


	//   ....[49]....
        /*0404*/ 	.word	0x00002c50
        /*0408*/ 	.word	0x00000000
        /*040c*/ 	.word	0x00000060
        /*0410*/ 	.short	0x010a
        /*0412*/ 	.byte	0xff
	.zero		1


	//   ....[50]....
        /*0414*/ 	.word	0x00002e90
        /*0418*/ 	.word	0x000000ff
        /*041c*/ 	.word	0x00000008
        /*0420*/ 	.short	0x010a
        /*0422*/ 	.byte	0x06
	.zero		1


	//   ....[51]....
        /*0424*/ 	.word	0x00002eb0
        /*0428*/ 	.word	0x000000ff
        /*042c*/ 	.word	0x00000008
        /*0430*/ 	.short	0x010a
        /*0432*/ 	.byte	0x06
	.zero		1


	//   ....[52]....
        /*0434*/ 	.word	0x00003040
        /*0438*/ 	.word	0x000000ff
        /*043c*/ 	.word	0x00000008
        /*0440*/ 	.short	0x010a
        /*0442*/ 	.byte	0x06
	.zero		1


	//   ....[53]....
        /*0444*/ 	.word	0x00003060
        /*0448*/ 	.word	0x000000ff
        /*044c*/ 	.word	0x00000008
        /*0450*/ 	.short	0x010a
        /*0452*/ 	.byte	0x06
	.zero		1


	//   ....[54]....
        /*0454*/ 	.word	0x00003120
        /*0458*/ 	.word	0x000000ff
        /*045c*/ 	.word	0x00000000
        /*0460*/ 	.short	0x0101
        /*0462*/ 	.byte	0x07
	.zero		1


	//   ....[55]....
        /*0464*/ 	.word	0x00003460
        /*0468*/ 	.word	0x00000000
        /*046c*/ 	.word	0x00000050
        /*0470*/ 	.short	0x010a
        /*0472*/ 	.byte	0xff
	.zero		1


	//   ....[56]....
        /*0474*/ 	.word	0x00003520
        /*0478*/ 	.word	0x00000000
        /*047c*/ 	.word	0x00000000
        /*0480*/ 	.short	0x0101
        /*0482*/ 	.byte	0xff
	.zero		1


	//   ....[57]....
        /*0484*/ 	.word	0x000035e0
        /*0488*/ 	.word	0x000000ff
        /*048c*/ 	.word	0x00000000
        /*0490*/ 	.short	0x010a
        /*0492*/ 	.byte	0x08
	.zero		1


	//   ....[58]....
        /*0494*/ 	.word	0x000035f0
        /*0498*/ 	.word	0x000000ff
        /*049c*/ 	.word	0x00000090
        /*04a0*/ 	.short	0x010a
        /*04a2*/ 	.byte	0x09
	.zero		1


	//   ....[59]....
        /*04a4*/ 	.word	0x000036a0
        /*04a8*/ 	.word	0x000000ff
        /*04ac*/ 	.word	0x00000000
        /*04b0*/ 	.short	0x010a
        /*04b2*/ 	.byte	0x08
	.zero		1


	//   ....[60]....
        /*04b4*/ 	.word	0x000037d0
        /*04b8*/ 	.word	0x000000ff
        /*04bc*/ 	.word	0x00000000
        /*04c0*/ 	.short	0x010a
        /*04c2*/ 	.byte	0x1e
	.zero		1


	//   ....[61]....
        /*04c4*/ 	.word	0x00003ad0
        /*04c8*/ 	.word	0x000000ff
        /*04cc*/ 	.word	0x00000000
        /*04d0*/ 	.short	0x010a
        /*04d2*/ 	.byte	0x08
	.zero		1


	//   ....[62]....
        /*04d4*/ 	.word	0x00003b60
        /*04d8*/ 	.word	0x000000ff
        /*04dc*/ 	.word	0x00000000
        /*04e0*/ 	.short	0x010a
        /*04e2*/ 	.byte	0x08
	.zero		1


	//   ....[63]....
        /*04e4*/ 	.word	0x00003bf0
        /*04e8*/ 	.word	0x000000ff
        /*04ec*/ 	.word	0x00000000
        /*04f0*/ 	.short	0x010a
        /*04f2*/ 	.byte	0x08
	.zero		1


	//   ....[64]....
        /*04f4*/ 	.word	0x00003c90
        /*04f8*/ 	.word	0x00000000
        /*04fc*/ 	.word	0x00000000
        /*0500*/ 	.short	0x010a
        /*0502*/ 	.byte	0xff
	.zero		1


	//   ....[65]....
        /*0504*/ 	.word	0x00003cd0
        /*0508*/ 	.word	0x00000000
        /*050c*/ 	.word	0x00000000
        /*0510*/ 	.short	0x010a
        /*0512*/ 	.byte	0xff
	.zero		1


	//   ....[66]....
        /*0514*/ 	.word	0x00003d40
        /*0518*/ 	.word	0x000000ff
        /*051c*/ 	.word	0x00000000
        /*0520*/ 	.short	0x0101
        /*0522*/ 	.byte	0x05
	.zero		1


	//   ....[67]....
        /*0524*/ 	.word	0x00003d80
        /*0528*/ 	.word	0x000000ff
        /*052c*/ 	.word	0x000000d0
        /*0530*/ 	.short	0x010a
        /*0532*/ 	.byte	0x07
	.zero		1


	//   ....[68]....
        /*0534*/ 	.word	0x00003dd0
        /*0538*/ 	.word	0x000000ff
        /*053c*/ 	.word	0x00000000
        /*0540*/ 	.short	0x0101
        /*0542*/ 	.byte	0x05
	.zero		1


	//   ....[69]....
        /*0544*/ 	.word	0x000041e0
        /*0548*/ 	.word	0x00000000
        /*054c*/ 	.word	0x00000050
        /*0550*/ 	.short	0x010a
        /*0552*/ 	.byte	0xff
	.zero		1


	//   ....[70]....
        /*0554*/ 	.word	0x000042d0
        /*0558*/ 	.word	0x00000000
        /*055c*/ 	.word	0x00000000
        /*0560*/ 	.short	0x0101
        /*0562*/ 	.byte	0xff
	.zero		1


	//   ....[71]....
        /*0564*/ 	.word	0x000045f0
        /*0568*/ 	.word	0x000000ff
        /*056c*/ 	.word	0x00000048
        /*0570*/ 	.short	0x010a
        /*0572*/ 	.byte	0x06
	.zero		1


	//   ....[72]....
        /*0574*/ 	.word	0x00004770
        /*0578*/ 	.word	0x000000ff
        /*057c*/ 	.word	0x00000038
        /*0580*/ 	.short	0x010a
        /*0582*/ 	.byte	0x06
	.zero		1


	//   ....[73]....
        /*0584*/ 	.word	0x00004aa0
        /*0588*/ 	.word	0x000000ff
        /*058c*/ 	.word	0x00000030
        /*0590*/ 	.short	0x010b
        /*0592*/ 	.byte	0x06
	.zero		1


	//   ....[74]....
        /*0594*/ 	.word	0x00004ac0
        /*0598*/ 	.word	0x000000ff
        /*059c*/ 	.word	0x00000000
        /*05a0*/ 	.short	0x0101
        /*05a2*/ 	.byte	0x25
	.zero		1


	//   ....[75]....
        /*05a4*/ 	.word	0x00004b00
        /*05a8*/ 	.word	0x00000000
        /*05ac*/ 	.word	0x00000038
        /*05b0*/ 	.short	0x010a
        /*05b2*/ 	.byte	0xff
	.zero		1


	//   ....[76]....
        /*05b4*/ 	.word	0x00004e30
        /*05b8*/ 	.word	0x00000000
        /*05bc*/ 	.word	0x00000050
        /*05c0*/ 	.short	0x010a
        /*05c2*/ 	.byte	0xff
	.zero		1


	//   ....[77]....
        /*05c4*/ 	.word	0x00004f40
        /*05c8*/ 	.word	0x00000000
        /*05cc*/ 	.word	0x00000000
        /*05d0*/ 	.short	0x0101
        /*05d2*/ 	.byte	0xff
	.zero		1


	//   ....[78]....
        /*05d4*/ 	.word	0x000058e0
        /*05d8*/ 	.word	0x000000ff
        /*05dc*/ 	.word	0x00000030
        /*05e0*/ 	.short	0x010a
        /*05e2*/ 	.byte	0x2b
	.zero		1


	//   ....[79]....
        /*05e4*/ 	.word	0x000058f0
        /*05e8*/ 	.word	0x000000b5
        /*05ec*/ 	.word	0x00000070
        /*05f0*/ 	.short	0x010a
        /*05f2*/ 	.byte	0xff
	.zero		1


	//   ....[80]....
        /*05f4*/ 	.word	0x00005a80
        /*05f8*/ 	.word	0x000000ff
        /*05fc*/ 	.word	0x00000030
        /*0600*/ 	.short	0x010a
        /*0602*/ 	.byte	0x2b
	.zero		1


	//   ....[81]....
        /*0604*/ 	.word	0x00005b80
        /*0608*/ 	.word	0x000000ff
        /*060c*/ 	.word	0x00000000
        /*0610*/ 	.short	0x0101
        /*0612*/ 	.byte	0x04
	.zero		1


	//   ....[82]....
        /*0614*/ 	.word	0x00005be0
        /*0618*/ 	.word	0x000000b5
        /*061c*/ 	.word	0x00000070
        /*0620*/ 	.short	0x010a
        /*0622*/ 	.byte	0xff
	.zero		1


	//   ....[83]....
        /*0624*/ 	.word	0x00005e80
        /*0628*/ 	.word	0x000000b5
        /*062c*/ 	.word	0x00000000
        /*0630*/ 	.short	0x0101
        /*0632*/ 	.byte	0xff
	.zero		1


	//   ....[84]....
        /*0634*/ 	.word	0x00007040
        /*0638*/ 	.word	0x00000003
        /*063c*/ 	.word	0x000000c0
        /*0640*/ 	.short	0x010a
        /*0642*/ 	.byte	0xff
	.zero		1


	//   ....[85]....
        /*0644*/ 	.word	0x000070a0
        /*0648*/ 	.word	0x00000002
        /*064c*/ 	.word	0x00000018
        /*0650*/ 	.short	0x010a
        /*0652*/ 	.byte	0xff
	.zero		1


	//   ....[86]....
        /*0654*/ 	.word	0x00007100
        /*0658*/ 	.word	0x00000002
        /*065c*/ 	.word	0x00000018
        /*0660*/ 	.short	0x010a
        /*0662*/ 	.byte	0xff
	.zero		1


	//   ....[87]....
        /*0664*/ 	.word	0x00007150
        /*0668*/ 	.word	0x00000002
        /*066c*/ 	.word	0x00000050
        /*0670*/ 	.short	0x010a
        /*0672*/ 	.byte	0xff
	.zero		1


	//   ....[88]....
        /*0674*/ 	.word	0x000071b0
        /*0678*/ 	.word	0x00000000
        /*067c*/ 	.word	0x00000000
        /*0680*/ 	.short	0x010a
        /*0682*/ 	.byte	0xff
	.zero		1


	//   ....[89]....
        /*0684*/ 	.word	0x00007210
        /*0688*/ 	.word	0x00000000
        /*068c*/ 	.word	0x00000000
        /*0690*/ 	.short	0x010a
        /*0692*/ 	.byte	0xff
	.zero		1


	//   ....[90]....
        /*0694*/ 	.word	0x00007260
        /*0698*/ 	.word	0x00000000
        /*069c*/ 	.word	0x000000b0
        /*06a0*/ 	.short	0x010a
        /*06a2*/ 	.byte	0xff
	.zero		1


	//   ....[91]....
        /*06a4*/ 	.word	0x000072c0
        /*06a8*/ 	.word	0x00000000
        /*06ac*/ 	.word	0x00000060
        /*06b0*/ 	.short	0x010a
        /*06b2*/ 	.byte	0xff
	.zero		1


	//   ....[92]....
        /*06b4*/ 	.word	0x00007310
        /*06b8*/ 	.word	0x00000000
        /*06bc*/ 	.word	0x00000050
        /*06c0*/ 	.short	0x010a
        /*06c2*/ 	.byte	0xff
	.zero		1


	//   ....[93]....
        /*06c4*/ 	.word	0x00007370
        /*06c8*/ 	.word	0x00000000
        /*06cc*/ 	.word	0x00000060
        /*06d0*/ 	.short	0x010a
        /*06d2*/ 	.byte	0xff
	.zero		1


	//   ....[94]....
        /*06d4*/ 	.word	0x000073d0
        /*06d8*/ 	.word	0x00000004
        /*06dc*/ 	.word	0x00000008
        /*06e0*/ 	.short	0x010a
        /*06e2*/ 	.byte	0xff
	.zero		1


	//   ....[95]....
        /*06e4*/ 	.word	0x000074b0
        /*06e8*/ 	.word	0x00000002
        /*06ec*/ 	.word	0x00000008
        /*06f0*/ 	.short	0x010a
        /*06f2*/ 	.byte	0xff
	.zero		1


	//   ....[96]....
        /*06f4*/ 	.word	0x00007500
        /*06f8*/ 	.word	0x00000000
        /*06fc*/ 	.word	0x00000050
        /*0700*/ 	.short	0x010a
        /*0702*/ 	.byte	0xff
	.zero		1


	//   ....[97]....
        /*0704*/ 	.word	0x00007560
        /*0708*/ 	.word	0x00000000
        /*070c*/ 	.word	0x00000090
        /*0710*/ 	.short	0x010a
        /*0712*/ 	.byte	0xff
	.zero		1


	//   ....[98]....
        /*0714*/ 	.word	0x000075c0
        /*0718*/ 	.word	0x00000000
        /*071c*/ 	.word	0x00000000
        /*0720*/ 	.short	0x010a
        /*0722*/ 	.byte	0xff
	.zero		1


	//   ....[99]....
        /*0724*/ 	.word	0x00007620
        /*0728*/ 	.word	0x00000000
        /*072c*/ 	.word	0x00000000
        /*0730*/ 	.short	0x010a
        /*0732*/ 	.byte	0xff
	.zero		1


	//   ....[100]....
        /*0734*/ 	.word	0x00007680
        /*0738*/ 	.word	0x00000000
        /*073c*/ 	.word	0x00000000
        /*0740*/ 	.short	0x010a
        /*0742*/ 	.byte	0xff
	.zero		1


	//   ....[101]....
        /*0744*/ 	.word	0x000076e0
        /*0748*/ 	.word	0x00000000
        /*074c*/ 	.word	0x00000000
        /*0750*/ 	.short	0x010a
        /*0752*/ 	.byte	0xff
	.zero		1


	//   ....[102]....
        /*0754*/ 	.word	0x00007740
        /*0758*/ 	.word	0x00000000
        /*075c*/ 	.word	0x000000d0
        /*0760*/ 	.short	0x010a
        /*0762*/ 	.byte	0xff
	.zero		1


	//   ....[103]....
        /*0764*/ 	.word	0x00007790
        /*0768*/ 	.word	0x00000000
        /*076c*/ 	.word	0x00000050
        /*0770*/ 	.short	0x010a
        /*0772*/ 	.byte	0xff
	.zero		1


	//   ....[104]....
        /*0774*/ 	.word	0x000077f0
        /*0778*/ 	.word	0x00000000
        /*077c*/ 	.word	0x00000048
        /*0780*/ 	.short	0x010a
        /*0782*/ 	.byte	0xff
	.zero		1


	//   ....[105]....
        /*0784*/ 	.word	0x00007850
        /*0788*/ 	.word	0x00000003
        /*078c*/ 	.word	0x00000038
        /*0790*/ 	.short	0x010a
        /*0792*/ 	.byte	0xff
	.zero		1


	//   ....[106]....
        /*0794*/ 	.word	0x000078a0
        /*0798*/ 	.word	0x00000000
        /*079c*/ 	.word	0x00000050
        /*07a0*/ 	.short	0x010a
        /*07a2*/ 	.byte	0xff
	.zero		1


	//   ....[107]....
        /*07a4*/ 	.word	0x00007900
        /*07a8*/ 	.word	0x00000000
        /*07ac*/ 	.word	0x00000030
        /*07b0*/ 	.short	0x010a
        /*07b2*/ 	.byte	0xff
	.zero		1


	//   ....[108]....
        /*07b4*/ 	.word	0x00007950
        /*07b8*/ 	.word	0x000000b5
        /*07bc*/ 	.word	0x00000070
        /*07c0*/ 	.short	0x010a
        /*07c2*/ 	.byte	0xff
	.zero		1


	//----- nvinfo : EIATTR_NUM_MBARRIERS
	.align		4
.L_47:
        /*07c4*/ 	.byte	0x03, 0x38
        /*07c6*/ 	.short	0x001b


	//----- nvinfo : EIATTR_EXIT_INSTR_OFFSETS
	.align		4
        /*07c8*/ 	.byte	0x04, 0x1c
        /*07ca*/ 	.short	(.L_49 - .L_48)


	//   ....[0]....
.L_48:
        /*07cc*/ 	.word	0x00002720


	//   ....[1]....
        /*07d0*/ 	.word	0x00002c20


	//   ....[2]....
        /*07d4*/ 	.word	0x00002c80


	//   ....[3]....
        /*07d8*/ 	.word	0x00004000


	//   ....[4]....
        /*07dc*/ 	.word	0x00004b30


	//   ....[5]....
        /*07e0*/ 	.word	0x00004b70


	//   ....[6]....
        /*07e4*/ 	.word	0x00007030


	//----- nvinfo : EIATTR_MAX_THREADS
	.align		4
.L_49:
        /*07e8*/ 	.byte	0x04, 0x05
        /*07ea*/ 	.short	(.L_51 - .L_50)
.L_50:
        /*07ec*/ 	.word	0x00000100
        /*07f0*/ 	.word	0x00000001
        /*07f4*/ 	.word	0x00000001


	//----- nvinfo : EIATTR_CRS_STACK_SIZE
	.align		4
.L_51:
        /*07f8*/ 	.byte	0x04, 0x1e
        /*07fa*/ 	.short	(.L_53 - .L_52)
.L_52:
        /*07fc*/ 	.word	0x00000000


	//----- nvinfo : EIATTR_CBANK_PARAM_SIZE
	.align		4
.L_53:
        /*0800*/ 	.byte	0x03, 0x19
        /*0802*/ 	.short	0x0800


	//----- nvinfo : EIATTR_PARAM_CBANK
	.align		4
        /*0804*/ 	.byte	0x04, 0x0a
        /*0806*/ 	.short	(.L_55 - .L_54)
	.align		4
.L_54:
        /*0808*/ 	.word	index@(.nv.constant0._ZN7cutlass13device_kernelINS_4gemm6kernel13GemmUniversalIN4cute5tupleIJiiiiEEENS1_10collective13CollectiveMmaINS1_35MainloopSm100TmaUmmaWarpSpecializedILi3ELi2ELi4ENS5_IJNS4_1CILi2EEENSA_ILi1EEESC_EEEEENS5_IJNSA_ILi256EEENSA_ILi64EEENSA_ILi128EEEEEENS_12float_e4m3_tENS5_IJlSC_lEEESJ_SK_NS4_8TiledMMAINS4_8MMA_AtomIJNS4_10MMA_TraitsINS4_25SM100_MMA_F8F6F4_2x1SM_SSEJSJ_SJ_fSF_SG_NS4_17integral_constantINS4_4UMMA5MajorELSR_0EEESS_NSP_INSQ_7ScaleInELST_0EEESU_EEEEEENS4_6LayoutINS5_IJSC_SC_SC_EEENS5_IJNSA_ILi0EEESZ_SZ_EEEEENS5_IJNS4_10UnderscoreES12_S12_EEEEENS4_18SM100_TMA_2SM_LOADENS4_14ComposedLayoutINS4_7SwizzleILi3ELi4ELi3EEENS4_18smem_ptr_flag_bitsILi8EEENSX_INS5_IJNSA_ILi8EEESH_EEENS5_IJSH_SC_EEEEEEEvNS4_8identityES15_S1F_vS1G_EENS_8epilogue10collective18CollectiveEpilogueINS1I_23Sm100TmaWarpSpecializedILi1ELi1ELi64ELb0ELb0EEEJNS5_IJSH_SG_SH_EEENS5_IJNSX_ISH_SC_EENSX_ISG_SC_EEEEESJ_SK_SJ_SK_NS1I_6fusion15FusionCallbacksIS1M_NS1R_17LinearCombinationISJ_fSJ_fLNS_15FloatRoundStyleE2EEES1N_S1Q_JEEENS4_5SM1004TMEM4LOAD26SM100_TMEM_LOAD_32dp32b64xENS4_13SM90_TMA_LOADENS16_INS17_ILi2ELi4ELi3EEES1A_NSX_INS5_IJS1B_SG_EEENS5_IJSG_SC_EEEEEEENS4_39AutoVectorizingCopyWithAssumedAlignmentILi128EEENS4_14SM90_TMA_STOREES26_S28_S28_EEEvvEEEEvNT_6ParamsE)
        /*080c*/ 	.short	0x0380
        /*080e*/ 	.short	0x0800


	//----- nvinfo : EIATTR_SW_WAR
	.align		4
.L_55:
        /*0810*/ 	.byte	0x04, 0x36
        /*0812*/ 	.short	(.L_57 - .L_56)
.L_56:
        /*0814*/ 	.word	0x00000008
.L_57:


//--------------------- .nv.callgraph             --------------------------
	.section	.nv.callgraph,"",@"SHT_CUDA_CALLGRAPH"
	.align	4
	.sectionentsize	8
	.align		4
        /*0000*/ 	.word	0x00000000
	.align		4
        /*0004*/ 	.word	0xffffffff
	.align		4
        /*0008*/ 	.word	index@(_ZN7cutlass13device_kernelINS_4gemm6kernel13GemmUniversalIN4cute5tupleIJiiiiEEENS1_10collective13CollectiveMmaINS1_35MainloopSm100TmaUmmaWarpSpecializedILi3ELi2ELi4ENS5_IJNS4_1CILi2EEENSA_ILi1EEESC_EEEEENS5_IJNSA_ILi256EEENSA_ILi64EEENSA_ILi128EEEEEENS_12float_e4m3_tENS5_IJlSC_lEEESJ_SK_NS4_8TiledMMAINS4_8MMA_AtomIJNS4_10MMA_TraitsINS4_25SM100_MMA_F8F6F4_2x1SM_SSEJSJ_SJ_fSF_SG_NS4_17integral_constantINS4_4UMMA5MajorELSR_0EEESS_NSP_INSQ_7ScaleInELST_0EEESU_EEEEEENS4_6LayoutINS5_IJSC_SC_SC_EEENS5_IJNSA_ILi0EEESZ_SZ_EEEEENS5_IJNS4_10UnderscoreES12_S12_EEEEENS4_18SM100_TMA_2SM_LOADENS4_14ComposedLayoutINS4_7SwizzleILi3ELi4ELi3EEENS4_18smem_ptr_flag_bitsILi8EEENSX_INS5_IJNSA_ILi8EEESH_EEENS5_IJSH_SC_EEEEEEEvNS4_8identityES15_S1F_vS1G_EENS_8epilogue10collective18CollectiveEpilogueINS1I_23Sm100TmaWarpSpecializedILi1ELi1ELi64ELb0ELb0EEEJNS5_IJSH_SG_SH_EEENS5_IJNSX_ISH_SC_EENSX_ISG_SC_EEEEESJ_SK_SJ_SK_NS1I_6fusion15FusionCallbacksIS1M_NS1R_17LinearCombinationISJ_fSJ_fLNS_15FloatRoundStyleE2EEES1N_S1Q_JEEENS4_5SM1004TMEM4LOAD26SM100_TMEM_LOAD_32dp32b64xENS4_13SM90_TMA_LOADENS16_INS17_ILi2ELi4ELi3EEES1A_NSX_INS5_IJS1B_SG_EEENS5_IJSG_SC_EEEEEEENS4_39AutoVectorizingCopyWithAssumedAlignmentILi128EEENS4_14SM90_TMA_STOREES26_S28_S28_EEEvvEEEEvNT_6ParamsE)
	.align		4
        /*000c*/ 	.word	index@(__assertfail)
	.align		4
        /*0010*/ 	.word	0x00000000
	.align		4
        /*0014*/ 	.word	0xfffffffe
	.align		4
        /*0018*/ 	.word	0x00000000
	.align		4
        /*001c*/ 	.word	0xfffffffd
	.align		4
        /*0020*/ 	.word	0x00000000
	.align		4
        /*0024*/ 	.word	0xfffffffc


//--------------------- .nv.constant4             --------------------------
	.section	.nv.constant4,"a",@progbits
	.align	8
	.align		8
.nv.constant4:
        /*0000*/ 	.dword	__assertfail
	.align		8
        /*0008*/ 	.dword	__unnamed_1
	.align		8
        /*0010*/ 	.dword	__unnamed_2
	.align		8
        /*0018*/ 	.dword	_ZN39_INTERNAL_2c8a41af_4_k_cu_20198b87_88644cuda3std3__45__cpo5beginE
	.align		8
        /*0020*/ 	.dword	_ZN39_INTERNAL_2c8a41af_4_k_cu_20198b87_88644cuda3std3__45__cpo3endE
	.align		8
        /*0028*/ 	.dword	_ZN39_INTERNAL_2c8a41af_4_k_cu_20198b87_88644cuda3std3__45__cpo6cbeginE
	.align		8
        /*0030*/ 	.dword	_ZN39_INTERNAL_2c8a41af_4_k_cu_20198b87_88644cuda3std3__45__cpo4cendE
	.align		8
        /*0038*/ 	.dword	_ZN39_INTERNAL_2c8a41af_4_k_cu_20198b87_88644cuda3std3__441_GLOBAL__N__2c8a41af_4_k_cu_20198b87_88646ignoreE
	.align		8
        /*0040*/ 	.dword	_ZN39_INTERNAL_2c8a41af_4_k_cu_20198b87_88644cuda3std3__419piecewise_constructE
	.align		8
        /*0048*/ 	.dword	_ZN39_INTERNAL_2c8a41af_4_k_cu_20198b87_88644cuda3std3__48in_placeE
	.align		8
        /*0050*/ 	.dword	_ZN39_INTERNAL_2c8a41af_4_k_cu_20198b87_88644cuda3std6ranges3__45__cpo4swapE
	.align		8
        /*0058*/ 	.dword	_ZN39_INTERNAL_2c8a41af_4_k_cu_20198b87_88644cuda3std6ranges3__45__cpo9iter_moveE
	.align		8
        /*0060*/ 	.dword	_ZN39_INTERNAL_2c8a41af_4_k_cu_20198b87_88644cute7productE
	.align		8
        /*0068*/ 	.dword	_ZN39_INTERNAL_2c8a41af_4_k_cu_20198b87_88644cute1_E
	.align		8
        /*0070*/ 	.dword	$str$25
	.align		8
        /*0078*/ 	.dword	$str$26
	.align		8
        /*0080*/ 	.dword	$str$27
	.align		8
        /*0088*/ 	.dword	$str$28


//--------------------- .text._ZN7cutlass13device_kernelINS_4gemm6kernel13GemmUniversalIN4cute5tupleIJiiiiEEENS1_10collective13CollectiveMmaINS1_35MainloopSm100TmaUmmaWarpSpecializedILi3ELi2ELi4ENS5_IJNS4_1CILi2EEENSA_ILi1EEESC_EEEEENS5_IJNSA_ILi256EEENSA_ILi64EEENSA_ILi128EEEEEENS_12float_e4m3_tENS5_IJlSC_lEEESJ_SK_NS4_8TiledMMAINS4_8MMA_AtomIJNS4_10MMA_TraitsINS4_25SM100_MMA_F8F6F4_2x1SM_SSEJSJ_SJ_fSF_SG_NS4_17integral_constantINS4_4UMMA5MajorELSR_0EEESS_NSP_INSQ_7ScaleInELST_0EEESU_EEEEEENS4_6LayoutINS5_IJSC_SC_SC_EEENS5_IJNSA_ILi0EEESZ_SZ_EEEEENS5_IJNS4_10UnderscoreES12_S12_EEEEENS4_18SM100_TMA_2SM_LOADENS4_14ComposedLayoutINS4_7SwizzleILi3ELi4ELi3EEENS4_18smem_ptr_flag_bitsILi8EEENSX_INS5_IJNSA_ILi8EEESH_EEENS5_IJSH_SC_EEEEEEEvNS4_8identityES15_S1F_vS1G_EENS_8epilogue10collective18CollectiveEpilogueINS1I_23Sm100TmaWarpSpecializedILi1ELi1ELi64ELb0ELb0EEEJNS5_IJSH_SG_SH_EEENS5_IJNSX_ISH_SC_EENSX_ISG_SC_EEEEESJ_SK_SJ_SK_NS1I_6fusion15FusionCallbacksIS1M_NS1R_17LinearCombinationISJ_fSJ_fLNS_15FloatRoundStyleE2EEES1N_S1Q_JEEENS4_5SM1004TMEM4LOAD26SM100_TMEM_LOAD_32dp32b64xENS4_13SM90_TMA_LOADENS16_INS17_ILi2ELi4ELi3EEES1A_NSX_INS5_IJS1B_SG_EEENS5_IJSG_SC_EEEEEEENS4_39AutoVectorizingCopyWithAssumedAlignmentILi128EEENS4_14SM90_TMA_STOREES26_S28_S28_EEEvvEEEEvNT_6ParamsE --------------------------
	.section	.text._ZN7cutlass13device_kernelINS_4gemm6kernel13GemmUniversalIN4cute5tupleIJiiiiEEENS1_10collective13CollectiveMmaINS1_35MainloopSm100TmaUmmaWarpSpecializedILi3ELi2ELi4ENS5_IJNS4_1CILi2EEENSA_ILi1EEESC_EEEEENS5_IJNSA_ILi256EEENSA_ILi64EEENSA_ILi128EEEEEENS_12float_e4m3_tENS5_IJlSC_lEEESJ_SK_NS4_8TiledMMAINS4_8MMA_AtomIJNS4_10MMA_TraitsINS4_25SM100_MMA_F8F6F4_2x1SM_SSEJSJ_SJ_fSF_SG_NS4_17integral_constantINS4_4UMMA5MajorELSR_0EEESS_NSP_INSQ_7ScaleInELST_0EEESU_EEEEEENS4_6LayoutINS5_IJSC_SC_SC_EEENS5_IJNSA_ILi0EEESZ_SZ_EEEEENS5_IJNS4_10UnderscoreES12_S12_EEEEENS4_18SM100_TMA_2SM_LOADENS4_14ComposedLayoutINS4_7SwizzleILi3ELi4ELi3EEENS4_18smem_ptr_flag_bitsILi8EEENSX_INS5_IJNSA_ILi8EEESH_EEENS5_IJSH_SC_EEEEEEEvNS4_8identityES15_S1F_vS1G_EENS_8epilogue10collective18CollectiveEpilogueINS1I_23Sm100TmaWarpSpecializedILi1ELi1ELi64ELb0ELb0EEEJNS5_IJSH_SG_SH_EEENS5_IJNSX_ISH_SC_EENSX_ISG_SC_EEEEESJ_SK_SJ_SK_NS1I_6fusion15FusionCallbacksIS1M_NS1R_17LinearCombinationISJ_fSJ_fLNS_15FloatRoundStyleE2EEES1N_S1Q_JEEENS4_5SM1004TMEM4LOAD26SM100_TMEM_LOAD_32dp32b64xENS4_13SM90_TMA_LOADENS16_INS17_ILi2ELi4ELi3EEES1A_NSX_INS5_IJS1B_SG_EEENS5_IJSG_SC_EEEEEEENS4_39AutoVectorizingCopyWithAssumedAlignmentILi128EEENS4_14SM90_TMA_STOREES26_S28_S28_EEEvvEEEEvNT_6ParamsE,"ax",@progbits
	.align	128
.text._ZN7cutlass13device_kernelINS_4gemm6kernel13GemmUniversalIN4cute5tupleIJiiiiEEENS1_10collective13CollectiveMmaINS1_35MainloopSm100TmaUmmaWarpSpecializedILi3ELi2ELi4ENS5_IJNS4_1CILi2EEENSA_ILi1EEESC_EEEEENS5_IJNSA_ILi256EEENSA_ILi64EEENSA_ILi128EEEEEENS_12float_e4m3_tENS5_IJlSC_lEEESJ_SK_NS4_8TiledMMAINS4_8MMA_AtomIJNS4_10MMA_TraitsINS4_25SM100_MMA_F8F6F4_2x1SM_SSEJSJ_SJ_fSF_SG_NS4_17integral_constantINS4_4UMMA5MajorELSR_0EEESS_NSP_INSQ_7ScaleInELST_0EEESU_EEEEEENS4_6LayoutINS5_IJSC_SC_SC_EEENS5_IJNSA_ILi0EEESZ_SZ_EEEEENS5_IJNS4_10UnderscoreES12_S12_EEEEENS4_18SM100_TMA_2SM_LOADENS4_14ComposedLayoutINS4_7SwizzleILi3ELi4ELi3EEENS4_18smem_ptr_flag_bitsILi8EEENSX_INS5_IJNSA_ILi8EEESH_EEENS5_IJSH_SC_EEEEEEEvNS4_8identityES15_S1F_vS1G_EENS_8epilogue10collective18CollectiveEpilogueINS1I_23Sm100TmaWarpSpecializedILi1ELi1ELi64ELb0ELb0EEEJNS5_IJSH_SG_SH_EEENS5_IJNSX_ISH_SC_EENSX_ISG_SC_EEEEESJ_SK_SJ_SK_NS1I_6fusion15FusionCallbacksIS1M_NS1R_17LinearCombinationISJ_fSJ_fLNS_15FloatRoundStyleE2EEES1N_S1Q_JEEENS4_5SM1004TMEM4LOAD26SM100_TMEM_LOAD_32dp32b64xENS4_13SM90_TMA_LOADENS16_INS17_ILi2ELi4ELi3EEES1A_NSX_INS5_IJS1B_SG_EEENS5_IJSG_SC_EEEEEEENS4_39AutoVectorizingCopyWithAssumedAlignmentILi128EEENS4_14SM90_TMA_STOREES26_S28_S28_EEEvvEEEEvNT_6ParamsE:
        .type           _ZN7cutlass13device_kernelINS_4gemm6kernel13GemmUniversalIN4cute5tupleIJiiiiEEENS1_10collective13CollectiveMmaINS1_35MainloopSm100TmaUmmaWarpSpecializedILi3ELi2ELi4ENS5_IJNS4_1CILi2EEENSA_ILi1EEESC_EEEEENS5_IJNSA_ILi256EEENSA_ILi64EEENSA_ILi128EEEEEENS_12float_e4m3_tENS5_IJlSC_lEEESJ_SK_NS4_8TiledMMAINS4_8MMA_AtomIJNS4_10MMA_TraitsINS4_25SM100_MMA_F8F6F4_2x1SM_SSEJSJ_SJ_fSF_SG_NS4_17integral_constantINS4_4UMMA5MajorELSR_0EEESS_NSP_INSQ_7ScaleInELST_0EEESU_EEEEEENS4_6LayoutINS5_IJSC_SC_SC_EEENS5_IJNSA_ILi0EEESZ_SZ_EEEEENS5_IJNS4_10UnderscoreES12_S12_EEEEENS4_18SM100_TMA_2SM_LOADENS4_14ComposedLayoutINS4_7SwizzleILi3ELi4ELi3EEENS4_18smem_ptr_flag_bitsILi8EEENSX_INS5_IJNSA_ILi8EEESH_EEENS5_IJSH_SC_EEEEEEEvNS4_8identityES15_S1F_vS1G_EENS_8epilogue10collective18CollectiveEpilogueINS1I_23Sm100TmaWarpSpecializedILi1ELi1ELi64ELb0ELb0EEEJNS5_IJSH_SG_SH_EEENS5_IJNSX_ISH_SC_EENSX_ISG_SC_EEEEESJ_SK_SJ_SK_NS1I_6fusion15FusionCallbacksIS1M_NS1R_17LinearCombinationISJ_fSJ_fLNS_15FloatRoundStyleE2EEES1N_S1Q_JEEENS4_5SM1004TMEM4LOAD26SM100_TMEM_LOAD_32dp32b64xENS4_13SM90_TMA_LOADENS16_INS17_ILi2ELi4ELi3EEES1A_NSX_INS5_IJS1B_SG_EEENS5_IJSG_SC_EEEEEEENS4_39AutoVectorizingCopyWithAssumedAlignmentILi128EEENS4_14SM90_TMA_STOREES26_S28_S28_EEEvvEEEEvNT_6ParamsE,@function
        .size           _ZN7cutlass13device_kernelINS_4gemm6kernel13GemmUniversalIN4cute5tupleIJiiiiEEENS1_10collective13CollectiveMmaINS1_35MainloopSm100TmaUmmaWarpSpecializedILi3ELi2ELi4ENS5_IJNS4_1CILi2EEENSA_ILi1EEESC_EEEEENS5_IJNSA_ILi256EEENSA_ILi64EEENSA_ILi128EEEEEENS_12float_e4m3_tENS5_IJlSC_lEEESJ_SK_NS4_8TiledMMAINS4_8MMA_AtomIJNS4_10MMA_TraitsINS4_25SM100_MMA_F8F6F4_2x1SM_SSEJSJ_SJ_fSF_SG_NS4_17integral_constantINS4_4UMMA5MajorELSR_0EEESS_NSP_INSQ_7ScaleInELST_0EEESU_EEEEEENS4_6LayoutINS5_IJSC_SC_SC_EEENS5_IJNSA_ILi0EEESZ_SZ_EEEEENS5_IJNS4_10UnderscoreES12_S12_EEEEENS4_18SM100_TMA_2SM_LOADENS4_14ComposedLayoutINS4_7SwizzleILi3ELi4ELi3EEENS4_18smem_ptr_flag_bitsILi8EEENSX_INS5_IJNSA_ILi8EEESH_EEENS5_IJSH_SC_EEEEEEEvNS4_8identityES15_S1F_vS1G_EENS_8epilogue10collective18CollectiveEpilogueINS1I_23Sm100TmaWarpSpecializedILi1ELi1ELi64ELb0ELb0EEEJNS5_IJSH_SG_SH_EEENS5_IJNSX_ISH_SC_EENSX_ISG_SC_EEEEESJ_SK_SJ_SK_NS1I_6fusion15FusionCallbacksIS1M_NS1R_17LinearCombinationISJ_fSJ_fLNS_15FloatRoundStyleE2EEES1N_S1Q_JEEENS4_5SM1004TMEM4LOAD26SM100_TMEM_LOAD_32dp32b64xENS4_13SM90_TMA_LOADENS16_INS17_ILi2ELi4ELi3EEES1A_NSX_INS5_IJS1B_SG_EEENS5_IJSG_SC_EEEEEEENS4_39AutoVectorizingCopyWithAssumedAlignmentILi128EEENS4_14SM90_TMA_STOREES26_S28_S28_EEEvvEEEEvNT_6ParamsE,(.L_x_146 - _ZN7cutlass13device_kernelINS_4gemm6kernel13GemmUniversalIN4cute5tupleIJiiiiEEENS1_10collective13CollectiveMmaINS1_35MainloopSm100TmaUmmaWarpSpecializedILi3ELi2ELi4ENS5_IJNS4_1CILi2EEENSA_ILi1EEESC_EEEEENS5_IJNSA_ILi256EEENSA_ILi64EEENSA_ILi128EEEEEENS_12float_e4m3_tENS5_IJlSC_lEEESJ_SK_NS4_8TiledMMAINS4_8MMA_AtomIJNS4_10MMA_TraitsINS4_25SM100_MMA_F8F6F4_2x1SM_SSEJSJ_SJ_fSF_SG_NS4_17integral_constantINS4_4UMMA5MajorELSR_0EEESS_NSP_INSQ_7ScaleInELST_0EEESU_EEEEEENS4_6LayoutINS5_IJSC_SC_SC_EEENS5_IJNSA_ILi0EEESZ_SZ_EEEEENS5_IJNS4_10UnderscoreES12_S12_EEEEENS4_18SM100_TMA_2SM_LOADENS4_14ComposedLayoutINS4_7SwizzleILi3ELi4ELi3EEENS4_18smem_ptr_flag_bitsILi8EEENSX_INS5_IJNSA_ILi8EEESH_EEENS5_IJSH_SC_EEEEEEEvNS4_8identityES15_S1F_vS1G_EENS_8epilogue10collective18CollectiveEpilogueINS1I_23Sm100TmaWarpSpecializedILi1ELi1ELi64ELb0ELb0EEEJNS5_IJSH_SG_SH_EEENS5_IJNSX_ISH_SC_EENSX_ISG_SC_EEEEESJ_SK_SJ_SK_NS1I_6fusion15FusionCallbacksIS1M_NS1R_17LinearCombinationISJ_fSJ_fLNS_15FloatRoundStyleE2EEES1N_S1Q_JEEENS4_5SM1004TMEM4LOAD26SM100_TMEM_LOAD_32dp32b64xENS4_13SM90_TMA_LOADENS16_INS17_ILi2ELi4ELi3EEES1A_NSX_INS5_IJS1B_SG_EEENS5_IJSG_SC_EEEEEEENS4_39AutoVectorizingCopyWithAssumedAlignmentILi128EEENS4_14SM90_TMA_STOREES26_S28_S28_EEEvvEEEEvNT_6ParamsE)
        .other          _ZN7cutlass13device_kernelINS_4gemm6kernel13GemmUniversalIN4cute5tupleIJiiiiEEENS1_10collective13CollectiveMmaINS1_35MainloopSm100TmaUmmaWarpSpecializedILi3ELi2ELi4ENS5_IJNS4_1CILi2EEENSA_ILi1EEESC_EEEEENS5_IJNSA_ILi256EEENSA_ILi64EEENSA_ILi128EEEEEENS_12float_e4m3_tENS5_IJlSC_lEEESJ_SK_NS4_8TiledMMAINS4_8MMA_AtomIJNS4_10MMA_TraitsINS4_25SM100_MMA_F8F6F4_2x1SM_SSEJSJ_SJ_fSF_SG_NS4_17integral_constantINS4_4UMMA5MajorELSR_0EEESS_NSP_INSQ_7ScaleInELST_0EEESU_EEEEEENS4_6LayoutINS5_IJSC_SC_SC_EEENS5_IJNSA_ILi0EEESZ_SZ_EEEEENS5_IJNS4_10UnderscoreES12_S12_EEEEENS4_18SM100_TMA_2SM_LOADENS4_14ComposedLayoutINS4_7SwizzleILi3ELi4ELi3EEENS4_18smem_ptr_flag_bitsILi8EEENSX_INS5_IJNSA_ILi8EEESH_EEENS5_IJSH_SC_EEEEEEEvNS4_8identityES15_S1F_vS1G_EENS_8epilogue10collective18CollectiveEpilogueINS1I_23Sm100TmaWarpSpecializedILi1ELi1ELi64ELb0ELb0EEEJNS5_IJSH_SG_SH_EEENS5_IJNSX_ISH_SC_EENSX_ISG_SC_EEEEESJ_SK_SJ_SK_NS1I_6fusion15FusionCallbacksIS1M_NS1R_17LinearCombinationISJ_fSJ_fLNS_15FloatRoundStyleE2EEES1N_S1Q_JEEENS4_5SM1004TMEM4LOAD26SM100_TMEM_LOAD_32dp32b64xENS4_13SM90_TMA_LOADENS16_INS17_ILi2ELi4ELi3EEES1A_NSX_INS5_IJS1B_SG_EEENS5_IJSG_SC_EEEEEEENS4_39AutoVectorizingCopyWithAssumedAlignmentILi128EEENS4_14SM90_TMA_STOREES26_S28_S28_EEEvvEEEEvNT_6ParamsE,@"STO_CUDA_ENTRY STV_DEFAULT"
_ZN7cutlass13device_kernelINS_4gemm6kernel13GemmUniversalIN4cute5tupleIJiiiiEEENS1_10collective13CollectiveMmaINS1_35MainloopSm100TmaUmmaWarpSpecializedILi3ELi2ELi4ENS5_IJNS4_1CILi2EEENSA_ILi1EEESC_EEEEENS5_IJNSA_ILi256EEENSA_ILi64EEENSA_ILi128EEEEEENS_12float_e4m3_tENS5_IJlSC_lEEESJ_SK_NS4_8TiledMMAINS4_8MMA_AtomIJNS4_10MMA_TraitsINS4_25SM100_MMA_F8F6F4_2x1SM_SSEJSJ_SJ_fSF_SG_NS4_17integral_constantINS4_4UMMA5MajorELSR_0EEESS_NSP_INSQ_7ScaleInELST_0EEESU_EEEEEENS4_6LayoutINS5_IJSC_SC_SC_EEENS5_IJNSA_ILi0EEESZ_SZ_EEEEENS5_IJNS4_10UnderscoreES12_S12_EEEEENS4_18SM100_TMA_2SM_LOADENS4_14ComposedLayoutINS4_7SwizzleILi3ELi4ELi3EEENS4_18smem_ptr_flag_bitsILi8EEENSX_INS5_IJNSA_ILi8EEESH_EEENS5_IJSH_SC_EEEEEEEvNS4_8identityES15_S1F_vS1G_EENS_8epilogue10collective18CollectiveEpilogueINS1I_23Sm100TmaWarpSpecializedILi1ELi1ELi64ELb0ELb0EEEJNS5_IJSH_SG_SH_EEENS5_IJNSX_ISH_SC_EENSX_ISG_SC_EEEEESJ_SK_SJ_SK_NS1I_6fusion15FusionCallbacksIS1M_NS1R_17LinearCombinationISJ_fSJ_fLNS_15FloatRoundStyleE2EEES1N_S1Q_JEEENS4_5SM1004TMEM4LOAD26SM100_TMEM_LOAD_32dp32b64xENS4_13SM90_TMA_LOADENS16_INS17_ILi2ELi4ELi3EEES1A_NSX_INS5_IJS1B_SG_EEENS5_IJSG_SC_EEEEEEENS4_39AutoVectorizingCopyWithAssumedAlignmentILi128EEENS4_14SM90_TMA_STOREES26_S28_S28_EEEvvEEEEvNT_6ParamsE:
[----:B------:R-:W1:Y:S01]  /*0000*/  LDC R1, c[0x0][0x37c] ;  /* 0x0000df00ff017b82 */ /* 0x000e620000000800 */
[----:B------:R-:W2:Y:S01]  /*0010*/  S2R R166, SR_TID.X ;  /* 0x0000000000a67919 */ /* 0x000ea20000002100 */
[----:B------:R-:W3:Y:S06]  /*0020*/  LDCU.64 UR6, c[0x0][0x890] ;  /* 0x00011200ff0677ac */ /* 0x000eec0008000a00 */
[----:B------:R-:W4:Y:S01]  /*0030*/  S2UR UR37, SR_CgaCtaId ;  /* 0x00000000002579c3 */ /* 0x000f220000008800 */
[----:B------:R-:W-:Y:S02]  /*0040*/  PRMT R165, RZ, 0x7610, R165 ;  /* 0x00007610ffa57816 */ /* 0x000fe400000000a5 */
[----:B------:R-:W-:Y:S01]  /*0050*/  ELECT P1, URZ, PT ;  /* 0x0000000000ff782f */ /* 0x000fe20003820000 */
[----:B------:R-:W1:Y:S01]  /*0060*/  LDCU.64 UR40, c[0x0][0x358] ;  /* 0x00006b00ff2877ac */ /* 0x000e620008000a00 */
[----:B---3--:R-:W-:-:S04]  /*0070*/  UISETP.NE.U32.AND UP0, UPT, UR6, URZ, UPT ;  /* 0x000000ff0600728c */ /* 0x008fc8000bf05070 */
[----:B------:R-:W-:Y:S02]  /*0080*/  UISETP.NE.AND.EX UP0, UPT, UR7, URZ, UPT, UP0 ;  /* 0x000000ff0700728c */ /* 0x000fe4000bf05300 */
[----:B----4-:R-:W-:Y:S02]  /*0090*/  ULOP3.LUT UR5, UR37, 0x1, URZ, 0xc0, !UPT ;  /* 0x0000000125057892 */ /* 0x010fe4000f8ec0ff */
[----:B------:R-:W-:Y:S01]  /*00a0*/  ULOP3.LUT UR4, UR37, 0x1, URZ, 0x3c, !UPT ;  /* 0x0000000125047892 */ /* 0x000fe2000f8e3cff */
[----:B--2---:R-:W-:-:S05]  /*00b0*/  SHF.R.U32.HI R169, RZ, 0x5, R166 ;  /* 0x00000005ffa97819 */ /* 0x004fca00000116a6 */
[----:B------:R-:W2:Y:S02]  /*00c0*/  SHFL.IDX PT, R0, R169, RZ, 0x1f ;  /* 0x00001fffa9007589 */ /* 0x000ea400000e0000 */
[----:B--2---:R-:W-:Y:S01]  /*00d0*/  R2UR UR10, R0 ;  /* 0x00000000000a72ca */ /* 0x004fe200000e0000 */
[----:B-1----:R-:W-:-:S14]  /*00e0*/  BRA.U UP0, `(.L_x_0) ;  /* 0x00000001002c7547 */ /* 0x002fdc000b800000 */
[----:B------:R-:W1:Y:S02]  /*00f0*/  LDCU.64 UR8, c[0x0][0x888] ;  /* 0x00011100ff0877ac */ /* 0x000e640008000a00 */
[----:B-1----:R-:W-:-:S04]  /*0100*/  UISETP.NE.U32.AND UP0, UPT, UR8, URZ, UPT ;  /* 0x000000ff0800728c */ /* 0x002fc8000bf05070 */
[----:B------:R-:W-:-:S09]  /*0110*/  UISETP.NE.AND.EX UP0, UPT, UR9, URZ, UPT, UP0 ;  /* 0x000000ff0900728c */ /* 0x000fd2000bf05300 */
[----:B------:R-:W-:Y:S05]  /*0120*/  BRA.U !UP0, `(.L_x_1) ;  /* 0x0000000108107547 */ /* 0x000fea000b800000 */
[----:B------:R-:W1:Y:S02]  /*0130*/  LDC.64 R2, c[0x0][0x888] ;  /* 0x00022200ff027b82 */ /* 0x000e640000000a00 */
[----:B-1----:R1:W5:Y:S01]  /*0140*/  LDG.E R81, desc[UR40][R2.64] ;  /* 0x0000002802517981 */ /* 0x002362000c1e1900 */
[----:B------:R-:W-:Y:S01]  /*0150*/  HFMA2 R165, -RZ, RZ, 0, 5.9604644775390625e-08 ;  /* 0x00000001ffa57431 */ /* 0x000fe200000001ff */
[----:B------:R-:W-:Y:S05]  /*0160*/  BRA `(.L_x_0) ;  /* 0x00000000000c7947 */ /* 0x000fea0003800000 */
.L_x_1:
[----:B------:R-:W1:Y:S01]  /*0170*/  LDCU UR8, c[0x0][0x880] ;  /* 0x00011000ff0877ac */ /* 0x000e620008000800 */
[----:B------:R-:W-:Y:S01]  /*0180*/  HFMA2 R165, -RZ, RZ, 0, 5.9604644775390625e-08 ;  /* 0x00000001ffa57431 */ /* 0x000fe200000001ff */
[----:B-1----:R-:W-:-:S07]  /*0190*/  MOV R81, UR8 ;  /* 0x0000000800517c02 */ /* 0x002fce0008000f00 */
.L_x_0:
[----:B------:R-:W2:Y:S02]  /*01a0*/  LDCU.64 UR8, c[0x0][0x8b0] ;  /* 0x00011600ff0877ac */ /* 0x000ea40008000a00 */
[----:B--2---:R-:W-:-:S04]  /*01b0*/  UISETP.NE.U32.AND UP0, UPT, UR8, URZ, UPT ;  /* 0x000000ff0800728c */ /* 0x004fc8000bf05070 */
[----:B------:R-:W-:-:S09]  /*01c0*/  UISETP.NE.AND.EX UP0, UPT, UR9, URZ, UPT, UP0 ;  /* 0x000000ff0900728c */ /* 0x000fd2000bf05300 */
[----:B------:R-:W-:Y:S05]  /*01d0*/  BRA.U UP0, `(.L_x_2) ;  /* 0x0000000100247547 */ /* 0x000fea000b800000 */
[----:B------:R-:W2:Y:S02]  /*01e0*/  LDCU.64 UR8, c[0x0][0x8a8] ;  /* 0x00011500ff0877ac */ /* 0x000ea40008000a00 */
[----:B--2---:R-:W-:-:S04]  /*01f0*/  UISETP.NE.U32.AND UP0, UPT, UR8, URZ, UPT ;  /* 0x000000ff0800728c */ /* 0x004fc8000bf05070 */
[----:B------:R-:W-:-:S09]  /*0200*/  UISETP.NE.AND.EX UP0, UPT, UR9, URZ, UPT, UP0 ;  /* 0x000000ff0900728c */ /* 0x000fd2000bf05300 */
[----:B------:R-:W-:Y:S05]  /*0210*/  BRA.U !UP0, `(.L_x_3) ;  /* 0x00000001080c7547 */ /* 0x000fea000b800000 */
[----:B------:R-:W2:Y:S02]  /*0220*/  LDC.64 R78, c[0x0][0x8a8] ;  /* 0x00022a00ff4e7b82 */ /* 0x000ea40000000a00 */
[----:B--2---:R2:W5:Y:S01]  /*0230*/  LDG.E R78, desc[UR40][R78.64] ;  /* 0x000000284e4e7981 */ /* 0x004562000c1e1900 */
[----:B------:R-:W-:Y:S05]  /*0240*/  BRA `(.L_x_2) ;  /* 0x0000000000087947 */ /* 0x000fea0003800000 */
.L_x_3:
[----:B------:R-:W2:Y:S02]  /*0250*/  LDCU UR8, c[0x0][0x8a0] ;  /* 0x00011400ff0877ac */ /* 0x000ea40008000800 */
[----:B--2---:R-:W-:Y:S02]  /*0260*/  MOV R78, UR8 ;  /* 0x00000008004e7c02 */ /* 0x004fe40008000f00 */
.L_x_2:
[----:B------:R-:W-:Y:S01]  /*0270*/  IMAD.U32 R0, RZ, RZ, UR10 ;  /* 0x0000000aff007e24 */ /* 0x000fe2000f8e00ff */
[----:B------:R-:W-:Y:S04]  /*0280*/  BSSY.RECONVERGENT B0, `(.L_x_4) ;  /* 0x000000c000007945 */ /* 0x000fe80003800200 */
[C---:B------:R-:W-:Y:S02]  /*0290*/  ISETP.NE.OR P2, PT, R0.reuse, 0x1, !P1 ;  /* 0x000000010000780c */ /* 0x040fe40004f45670 */
[----:B------:R-:W-:-:S11]  /*02a0*/  ISETP.NE.OR P0, PT, R0, 0x3, !P1 ;  /* 0x000000030000780c */ /* 0x000fd60004f05670 */
[----:B------:R-:W-:Y:S05]  /*02b0*/  @P2 BRA `(.L_x_5) ;  /* 0x0000000000202947 */ /* 0x000fea0003800000 */
[----:B------:R-:W3:Y:S02]  /*02c0*/  LDCU.64 UR8, c[0x0][0x348] ;  /* 0x00006900ff0877ac */ /* 0x000ee40008000a00 */
[----:B---3--:R-:W-:Y:S02]  /*02d0*/  UIADD3 UR12, UP1, UPT, UR8, 0x80, URZ ;  /* 0x00000080080c7890 */ /* 0x008fe4000ff3e0ff */
[----:B------:R-:W-:Y:S02]  /*02e0*/  UIADD3 UR8, UP0, UPT, UR8, 0x180, URZ ;  /* 0x0000018008087890 */ /* 0x000fe4000ff1e0ff */
[----:B------:R-:W-:Y:S02]  /*02f0*/  UIADD3.X UR13, UPT, UPT, URZ, UR9, URZ, UP1, !UPT ;  /* 0x00000009ff0d7290 */ /* 0x000fe40008ffe4ff */
[----:B------:R-:W-:-:S07]  /*0300*/  UIADD3.X UR9, UPT, UPT, URZ, UR9, URZ, UP0, !UPT ;  /* 0x00000009ff097290 */ /* 0x000fce00087fe4ff */
[----:B------:R3:W-:Y:S02]  /*0310*/  UTMACCTL.PF [UR12] ;  /* 0x000000000c0079b9 */ /* 0x0007e40008040000 */
[----:B------:R3:W-:Y:S02]  /*0320*/  UTMACCTL.PF [UR8] ;  /* 0x00000000080079b9 */ /* 0x0007e40008040000 */
[----:B---3--:R-:W-:Y:S01]  /*0330*/  NOP ;  /* 0x0000000000007918 */ /* 0x008fe20000000000 */
.L_x_5:
[----:B------:R-:W-:Y:S05]  /*0340*/  BSYNC.RECONVERGENT B0 ;  /* 0x0000000000007941 */ /* 0x000fea0003800200 */
.L_x_4:
[----:B------:R-:W-:Y:S04]  /*0350*/  BSSY.RECONVERGENT B0, `(.L_x_6) ;  /* 0x000000a000007945 */ /* 0x000fe80003800200 */
        /* <DEDUP_REMOVED lines=9> */
.L_x_7:
[----:B------:R-:W-:Y:S05]  /*03f0*/  BSYNC.RECONVERGENT B0 ;  /* 0x0000000000007941 */ /* 0x000fea0003800200 */
.L_x_6:
[----:B------:R-:W3:Y:S01]  /*0400*/  LDCU.64 UR8, c[0x0][0x888] ;  /* 0x00011100ff0877ac */ /* 0x000ee20008000a00 */
[----:B------:R-:W-:Y:S02]  /*0410*/  UISETP.EQ.U32.AND UP1, UPT, UR6, URZ, UPT ;  /* 0x000000ff0600728c */ /* 0x000fe4000bf22070 */
[----:B------:R-:W-:Y:S02]  /*0420*/  UPLOP3.LUT UP5, UPT, UPT, UPT, UPT, 0x80, 0x8 ;  /* 0x000000000008789c */ /* 0x000fe40003faf070 */
[----:B---3--:R-:W-:-:S04]  /*0430*/  UISETP.NE.U32.AND UP0, UPT, UR8, URZ, UPT ;  /* 0x000000ff0800728c */ /* 0x008fc8000bf05070 */
[----:B------:R-:W-:-:S04]  /*0440*/  UISETP.NE.AND.EX UP0, UPT, UR9, URZ, UPT, UP0 ;  /* 0x000000ff0900728c */ /* 0x000fc8000bf05300 */
[----:B------:R-:W-:-:S04]  /*0450*/  UISETP.EQ.OR.EX UP2, UPT, UR7, URZ, !UP0, UP1 ;  /* 0x000000ff0700728c */ /* 0x000fc8000c742710 */
[----:B------:R-:W-:-:S05]  /*0460*/  UP2UR UR44, UPR, URZ, 0x4 ;  /* 0x00000004ff2c7883 */ /* 0x000fca0008000000 */
[----:B------:R-:W-:Y:S07]  /*0470*/  BRA.U !UP2, `(.L_x_8) ;  /* 0x000000010a207547 */ /* 0x000fee000b800000 */
[----:B------:R-:W-:Y:S01]  /*0480*/  UISETP.NE.U32.AND UP2, UPT, UR6, URZ, UPT ;  /* 0x000000ff0600728c */ /* 0x000fe2000bf45070 */
[----:B-----5:R-:W-:Y:S01]  /*0490*/  FSETP.NEU.AND P0, PT, R81, RZ, PT ;  /* 0x000000ff5100720b */ /* 0x020fe20003f0d000 */
[----:B------:R-:W-:Y:S02]  /*04a0*/  USEL UR6, URZ, 0xffffffff, UP0 ;  /* 0xffffffffff067887 */ /* 0x000fe40008000000 */
[----:B------:R-:W-:-:S10]  /*04b0*/  UISETP.NE.AND.EX UP2, UPT, UR7, URZ, UPT, UP2 ;  /* 0x000000ff0700728c */ /* 0x000fd4000bf45320 */
[----:B------:R-:W-:Y:S01]  /*04c0*/  VOTEU.ANY UP1, P0 ;  /* 0x0000000000ff7886 */ /* 0x000fe20000020100 */
[----:B------:R-:W-:-:S04]  /*04d0*/  @!UP2 USEL UR6, URZ, 0xffffffff, UP1 ;  /* 0xffffffffff06a887 */ /* 0x000fc80008800000 */
[----:B------:R-:W-:-:S04]  /*04e0*/  ULOP3.LUT UR6, UR6, 0x1, URZ, 0xc0, !UPT ;  /* 0x0000000106067892 */ /* 0x000fc8000f8ec0ff */
[----:B------:R-:W-:-:S11]  /*04f0*/  UISETP.NE.U32.AND UP5, UPT, UR6, 0x1, UPT ;  /* 0x000000010600788c */ /* 0x000fd6000bfa5070 */
.L_x_8:
[----:B------:R-:W3:Y:S01]  /*0500*/  SHFL.IDX PT, R0, R169, RZ, 0x1f ;  /* 0x00001fffa9007589 */ /* 0x000ee200000e0000 */
[----:B------:R-:W-:-:S04]  /*0510*/  UISETP.NE.AND UP1, UPT, UR10, 0x2, UPT ;  /* 0x000000020a00788c */ /* 0x000fc8000bf25270 */
[----:B------:R-:W-:Y:S02]  /*0520*/  UISETP.EQ.AND UP2, UPT, UR5, URZ, !UP1 ;  /* 0x000000ff0500728c */ /* 0x000fe4000cf42270 */
[----:B------:R-:W-:-:S04]  /*0530*/  USEL UR7, URZ, 0x1, UP1 ;  /* 0x00000001ff077887 */ /* 0x000fc80008800000 */
[----:B------:R-:W-:Y:S02]  /*0540*/  PLOP3.LUT P5, PT, P1, PT, UP2, 0x80, 0x8 ;  /* 0x000000000008781c */ /* 0x000fe40000faf028 */
[----:B---3--:R-:W-:-:S13]  /*0550*/  ISETP.NE.AND P0, PT, R0, RZ, PT ;  /* 0x000000ff0000720c */ /* 0x008fda0003f05270 */
[----:B------:R-:W-:Y:S05]  /*0560*/  @P0 BRA `(.L_x_9) ;  /* 0x00000000003c0947 */ /* 0x000fea0003800000 */
[----:B------:R-:W-:Y:S01]  /*0570*/  UMOV UR8, 0x400 ;  /* 0x0000040000087882 */ /* 0x000fe20000000000 */
[----:B------:R-:W-:Y:S01]  /*0580*/  UMOV UR6, 0x1 ;  /* 0x0000000100067882 */ /* 0x000fe20000000000 */
[----:B------:R-:W-:Y:S02]  /*0590*/  ULEA UR8, UR37, UR8, 0x18 ;  /* 0x0000000825087291 */ /* 0x000fe4000f8ec0ff */
[----:B------:R-:W-:-:S04]  /*05a0*/  UIADD3 UR12, UPT, UPT, -UR6, 0x100000, URZ ;  /* 0x00100000060c7890 */ /* 0x000fc8000fffe1ff */
[----:B------:R-:W-:Y:S02]  /*05b0*/  USHF.L.U32 UR13, UR12, 0xb, URZ ;  /* 0x0000000b0c0d7899 */ /* 0x000fe400080006ff */
[----:B------:R-:W-:Y:S01]  /*05c0*/  USHF.L.U32 UR12, UR12, 0x1, URZ ;  /* 0x000000010c0c7899 */ /* 0x000fe200080006ff */
[----:B------:R-:W-:Y:S01]  /*05d0*/  ELECT P0, URZ, PT ;  /* 0x0000000000ff782f */ /* 0x000fe20003800000 */
[----:B------:R-:W3:Y:S10]  /*05e0*/  FENCE.VIEW.ASYNC.S ;  /* 0x00000000000073c6 */ /* 0x000ef40000000000 */
[----:B---3--:R3:W4:Y:S01]  /*05f0*/  SYNCS.EXCH.64 URZ, [UR8], UR12 ;  /* 0x0000000c08ff75b2 */ /* 0x0087220008000100 */
[----:B------:R3:W1:Y:S01]  /*0600*/  SYNCS.EXCH.64 URZ, [UR8+0x18], UR12 ;  /* 0x0000180c08ff75b2 */ /* 0x0006620008000100 */
[----:B------:R3:W1:Y:S01]  /*0610*/  SYNCS.EXCH.64 URZ, [UR8+0x8], UR12 ;  /* 0x0000080c08ff75b2 */ /* 0x0006620008000100 */
[----:B------:R3:W1:Y:S01]  /*0620*/  SYNCS.EXCH.64 URZ, [UR8+0x20], UR12 ;  /* 0x0000200c08ff75b2 */ /* 0x0006620008000100 */
[----:B------:R3:W1:Y:S01]  /*0630*/  SYNCS.EXCH.64 URZ, [UR8+0x10], UR12 ;  /* 0x0000100c08ff75b2 */ /* 0x0006620008000100 */
[----:B------:R3:W1:Y:S01]  /*0640*/  SYNCS.EXCH.64 URZ, [UR8+0x28], UR12 ;  /* 0x0000280c08ff75b2 */ /* 0x0006620008000100 */
[----:B------:R-:W-:Y:S01]  /*0650*/  NOP ;  /* 0x0000000000007918 */ /* 0x000fe20000000000 */
.L_x_9:
[----:B------:R-:W2:Y:S01]  /*0660*/  SHFL.IDX PT, R0, R169, RZ, 0x1f ;  /* 0x00001fffa9007589 */ /* 0x000ea200000e0000 */
[----:B------:R-:W-:Y:S01]  /*0670*/  NOP ;  /* 0x0000000000007918 */ /* 0x000fe20000000000 */
[----:B--2---:R-:W-:-:S13]  /*0680*/  ISETP.NE.AND P0, PT, R0, 0x1, PT ;  /* 0x000000010000780c */ /* 0x004fda0003f05270 */
[----:B------:R-:W-:Y:S05]  /*0690*/  @P0 BRA `(.L_x_10) ;  /* 0x00000000003c0947 */ /* 0x000fea0003800000 */
[----:B------:R-:W-:Y:S01]  /*06a0*/  UMOV UR9, 0x400 ;  /* 0x0000040000097882 */ /* 0x000fe20000000000 */
[----:B---3--:R-:W-:Y:S01]  /*06b0*/  UMOV UR8, 0x20 ;  /* 0x0000002000087882 */ /* 0x008fe20000000000 */
[----:B------:R-:W-:Y:S01]  /*06c0*/  UMOV UR6, 0x80 ;  /* 0x0000008000067882 */ /* 0x000fe20000000000 */
[----:B------:R-:W-:Y:S02]  /*06d0*/  ULEA UR9, UR37, UR9, 0x18 ;  /* 0x0000000925097291 */ /* 0x000fe4000f8ec0ff */
[----:B------:R-:W-:-:S04]  /*06e0*/  UIADD3 UR12, UPT, UPT, -UR8, 0x100000, URZ ;  /* 0x00100000080c7890 */ /* 0x000fc8000fffe1ff */
[----:B------:R-:W-:Y:S02]  /*06f0*/  USHF.L.U32 UR13, UR12, 0xb, URZ ;  /* 0x0000000b0c0d7899 */ /* 0x000fe400080006ff */
[----:B------:R-:W-:Y:S02]  /*0700*/  USHF.L.U32 UR12, UR12, 0x1, URZ ;  /* 0x000000010c0c7899 */ /* 0x000fe400080006ff */
[----:B------:R-:W-:-:S04]  /*0710*/  UIADD3 UR14, UPT, UPT, -UR6, 0x100000, URZ ;  /* 0x00100000060e7890 */ /* 0x000fc8000fffe1ff */
[----:B------:R-:W-:Y:S02]  /*0720*/  USHF.L.U32 UR15, UR14, 0xb, URZ ;  /* 0x0000000b0e0f7899 */ /* 0x000fe400080006ff */
[----:B------:R-:W-:Y:S01]  /*0730*/  USHF.L.U32 UR14, UR14, 0x1, URZ ;  /* 0x000000010e0e7899 */ /* 0x000fe200080006ff */
[----:B------:R-:W-:Y:S01]  /*0740*/  ELECT P0, URZ, PT ;  /* 0x0000000000ff782f */ /* 0x000fe20003800000 */
[----:B------:R-:W2:Y:S02]  /*0750*/  FENCE.VIEW.ASYNC.S ;  /* 0x00000000000073c6 */ /* 0x000ea40000000000 */
[----:B--2---:R2:W3:Y:S08]  /*0760*/  SYNCS.EXCH.64 URZ, [UR9+0x30], UR12 ;  /* 0x0000300c09ff75b2 */ /* 0x0044f00008000100 */
[----:B------:R2:W1:Y:S01]  /*0770*/  SYNCS.EXCH.64 URZ, [UR9+0x38], UR14 ;  /* 0x0000380e09ff75b2 */ /* 0x0004620008000100 */
[----:B------:R-:W-:Y:S01]  /*0780*/  NOP ;  /* 0x0000000000007918 */ /* 0x000fe20000000000 */
.L_x_10:
[----:B------:R-:W4:Y:S01]  /*0790*/  SHFL.IDX PT, R0, R169, RZ, 0x1f ;  /* 0x00001fffa9007589 */ /* 0x000f2200000e0000 */
[----:B------:R-:W-:Y:S01]  /*07a0*/  NOP ;  /* 0x0000000000007918 */ /* 0x000fe20000000000 */
[----:B----4-:R-:W-:-:S13]  /*07b0*/  ISETP.NE.AND P0, PT, R0, 0x3, PT ;  /* 0x000000030000780c */ /* 0x010fda0003f05270 */
[----:B------:R-:W-:Y:S05]  /*07c0*/  @P0 BRA `(.L_x_11) ;  /* 0x00000000002c0947 */ /* 0x000fea0003800000 */
[----:B---3--:R-:W-:Y:S01]  /*07d0*/  UMOV UR8, 0x400 ;  /* 0x0000040000087882 */ /* 0x008fe20000000000 */
[----:B------:R-:W-:Y:S01]  /*07e0*/  UMOV UR6, 0x20 ;  /* 0x0000002000067882 */ /* 0x000fe20000000000 */
[----:B------:R-:W-:Y:S02]  /*07f0*/  ULEA UR8, UR37, UR8, 0x18 ;  /* 0x0000000825087291 */ /* 0x000fe4000f8ec0ff */
[----:B--2---:R-:W-:-:S04]  /*0800*/  UIADD3 UR12, UPT, UPT, -UR6, 0x100000, URZ ;  /* 0x00100000060c7890 */ /* 0x004fc8000fffe1ff */
[----:B------:R-:W-:Y:S02]  /*0810*/  USHF.L.U32 UR13, UR12, 0xb, URZ ;  /* 0x0000000b0c0d7899 */ /* 0x000fe400080006ff */
[----:B------:R-:W-:Y:S01]  /*0820*/  USHF.L.U32 UR12, UR12, 0x1, URZ ;  /* 0x000000010c0c7899 */ /* 0x000fe200080006ff */
[----:B------:R-:W-:Y:S01]  /*0830*/  ELECT P0, URZ, PT ;  /* 0x0000000000ff782f */ /* 0x000fe20003800000 */
[----:B------:R-:W2:Y:S10]  /*0840*/  FENCE.VIEW.ASYNC.S ;  /* 0x00000000000073c6 */ /* 0x000eb40000000000 */
[----:B--2---:R4:W2:Y:S01]  /*0850*/  SYNCS.EXCH.64 URZ, [UR8+0x40], UR12 ;  /* 0x0000400c08ff75b2 */ /* 0x0048a20008000100 */
[----:B------:R4:W3:Y:S02]  /*0860*/  SYNCS.EXCH.64 URZ, [UR8+0x48], UR12 ;  /* 0x0000480c08ff75b2 */ /* 0x0008e40008000100 */
[----:B----4-:R-:W-:Y:S01]  /*0870*/  NOP ;  /* 0x0000000000007918 */ /* 0x010fe20000000000 */
.L_x_11:
[----:B------:R-:W4:Y:S01]  /*0880*/  SHFL.IDX PT, R0, R169, RZ, 0x1f ;  /* 0x00001fffa9007589 */ /* 0x000f2200000e0000 */
[----:B------:R-:W-:Y:S01]  /*0890*/  NOP ;  /* 0x0000000000007918 */ /* 0x000fe20000000000 */
[----:B----4-:R-:W-:-:S13]  /*08a0*/  ISETP.NE.AND P0, PT, R0, 0x4, PT ;  /* 0x000000040000780c */ /* 0x010fda0003f05270 */
[----:B------:R-:W-:Y:S05]  /*08b0*/  @P0 BRA `(.L_x_12) ;  /* 0x0000000000480947 */ /* 0x000fea0003800000 */
[----:B--2---:R-:W-:Y:S01]  /*08c0*/  UMOV UR9, 0x1e0 ;  /* 0x000001e000097882 */ /* 0x004fe20000000000 */
[----:B---3--:R-:W-:Y:S01]  /*08d0*/  UMOV UR8, 0x400 ;  /* 0x0000040000087882 */ /* 0x008fe20000000000 */
[----:B------:R-:W-:Y:S01]  /*08e0*/  USEL UR9, UR9, 0x1a0, UP5 ;  /* 0x000001a009097887 */ /* 0x000fe2000a800000 */
        /* <DEDUP_REMOVED lines=10> */
[----:B--2---:R4:W2:Y:S08]  /*0990*/  SYNCS.EXCH.64 URZ, [UR8+0x50], UR12 ;  /* 0x0000500c08ff75b2 */ /* 0x0048b00008000100 */
[----:B------:R4:W3:Y:S01]  /*09a0*/  SYNCS.EXCH.64 URZ, [UR8+0x60], UR14 ;  /* 0x0000600e08ff75b2 */ /* 0x0008e20008000100 */
[----:B------:R4:W1:Y:S01]  /*09b0*/  SYNCS.EXCH.64 URZ, [UR8+0x58], UR12 ;  /* 0x0000580c08ff75b2 */ /* 0x0008620008000100 */
[----:B------:R4:W1:Y:S02]  /*09c0*/  SYNCS.EXCH.64 URZ, [UR8+0x68], UR14 ;  /* 0x0000680e08ff75b2 */ /* 0x0008640008000100 */
[----:B----4-:R-:W-:Y:S01]  /*09d0*/  NOP ;  /* 0x0000000000007918 */ /* 0x010fe20000000000 */
.L_x_12:
[----:B------:R-:W4:Y:S01]  /*09e0*/  SHFL.IDX PT, R0, R169, RZ, 0x1f ;  /* 0x00001fffa9007589 */ /* 0x000f2200000e0000 */
[----:B------:R-:W-:Y:S01]  /*09f0*/  NOP ;  /* 0x0000000000007918 */ /* 0x000fe20000000000 */
[----:B----4-:R-:W-:-:S13]  /*0a00*/  ISETP.NE.AND P0, PT, R0, 0x5, PT ;  /* 0x000000050000780c */ /* 0x010fda0003f05270 */
[----:B------:R-:W-:Y:S05]  /*0a10*/  @P0 BRA `(.L_x_13) ;  /* 0x0000000000540947 */ /* 0x000fea0003800000 */
[----:B--2---:R-:W-:Y:S01]  /*0a20*/  UMOV UR9, 0x400 ;  /* 0x0000040000097882 */ /* 0x004fe20000000000 */
        /* <DEDUP_REMOVED lines=14> */
[----:B------:R4:W1:Y:S01]  /*0b10*/  SYNCS.EXCH.64 URZ, [UR9+0x98], UR14 ;  /* 0x0000980e09ff75b2 */ /* 0x0008620008000100 */
[----:B------:R4:W1:Y:S01]  /*0b20*/  SYNCS.EXCH.64 URZ, [UR9+0x80], UR12 ;  /* 0x0000800c09ff75b2 */ /* 0x0008620008000100 */
[----:B------:R4:W1:Y:S01]  /*0b30*/  SYNCS.EXCH.64 URZ, [UR9+0xa0], UR14 ;  /* 0x0000a00e09ff75b2 */ /* 0x0008620008000100 */
[----:B------:R4:W1:Y:S01]  /*0b40*/  SYNCS.EXCH.64 URZ, [UR9+0x88], UR12 ;  /* 0x0000880c09ff75b2 */ /* 0x0008620008000100 */
[----:B------:R4:W1:Y:S02]  /*0b50*/  SYNCS.EXCH.64 URZ, [UR9+0xa8], UR14 ;  /* 0x0000a80e09ff75b2 */ /* 0x0008640008000100 */
[----:B----4-:R-:W-:Y:S01]  /*0b60*/  NOP ;  /* 0x0000000000007918 */ /* 0x010fe20000000000 */
.L_x_13:
[----:B------:R-:W4:Y:S01]  /*0b70*/  SHFL.IDX PT, R0, R169, RZ, 0x1f ;  /* 0x00001fffa9007589 */ /* 0x000f2200000e0000 */
[----:B------:R-:W-:Y:S01]  /*0b80*/  ISETP.NE.OR P1, PT, RZ, UR10, !P1 ;  /* 0x0000000aff007c0c */ /* 0x000fe2000cf25670 */
        /* <DEDUP_REMOVED lines=12> */
[----:B------:R4:W3:Y:S01]  /*0c50*/  SYNCS.EXCH.64 URZ, [UR8+0xc0], UR12 ;  /* 0x0000c00c08ff75b2 */ /* 0x0008e20008000100 */
[----:B------:R4:W1:Y:S01]  /*0c60*/  SYNCS.EXCH.64 URZ, [UR8+0xb8], UR12 ;  /* 0x0000b80c08ff75b2 */ /* 0x0008620008000100 */
[----:B------:R4:W1:Y:S02]  /*0c70*/  SYNCS.EXCH.64 URZ, [UR8+0xc8], UR12 ;  /* 0x0000c80c08ff75b2 */ /* 0x0008640008000100 */
[----:B----4-:R-:W-:Y:S01]  /*0c80*/  NOP ;  /* 0x0000000000007918 */ /* 0x010fe20000000000 */
.L_x_14:
[----:B------:R-:W-:Y:S01]  /*0c90*/  VOTEU.ALL UP1, P1 ;  /* 0x0000000000ff7886 */ /* 0x000fe20000820000 */
[----:B---3--:R-:W3:Y:S01]  /*0ca0*/  LDCU UR8, c[0x0][0x36c] ;  /* 0x00006d80ff0877ac */ /* 0x008ee20008000800 */
[----:B------:R-:W-:Y:S01]  /*0cb0*/  NOP ;  /* 0x0000000000007918 */ /* 0x000fe20000000000 */
[----:B------:R-:W-:Y:S01]  /*0cc0*/  LOP3.LUT R10, R166, 0x1f, RZ, 0xc0, !PT ;  /* 0x0000001fa60a7812 */ /* 0x000fe200078ec0ff */
[----:B--2---:R-:W-:Y:S01]  /*0cd0*/  UMOV UR12, 0x20 ;  /* 0x00000020000c7882 */ /* 0x004fe20000000000 */
[----:B------:R-:W-:Y:S01]  /*0ce0*/  @!UP1 UMOV UR6, 0x400 ;  /* 0x0000040000069882 */ /* 0x000fe20000000000 */
[----:B------:R-:W-:-:S04]  /*0cf0*/  @!UP1 UIADD3 UR12, UPT, UPT, -UR12, 0x100000, URZ ;  /* 0x001000000c0c9890 */ /* 0x000fc8000fffe1ff */
[----:B------:R-:W-:Y:S02]  /*0d00*/  @!UP1 USHF.L.U32 UR13, UR12, 0xb, URZ ;  /* 0x0000000b0c0d9899 */ /* 0x000fe400080006ff */
[----:B------:R-:W-:Y:S02]  /*0d10*/  @!UP1 USHF.L.U32 UR12, UR12, 0x1, URZ ;  /* 0x000000010c0c9899 */ /* 0x000fe400080006ff */
[----:B------:R-:W-:Y:S01]  /*0d20*/  @!UP1 ULEA UR6, UR37, UR6, 0x18 ;  /* 0x0000000625069291 */ /* 0x000fe2000f8ec0ff */
[----:B------:R-:W-:Y:S01]  /*0d30*/  VOTEU.ALL UP1, P1 ;  /* 0x0000000000ff7886 */ /* 0x000fe20000820000 */
[----:B------:R-:W-:Y:S01]  /*0d40*/  UISETP.NE.AND UP4, UPT, UR10, URZ, UPT ;  /* 0x000000ff0a00728c */ /* 0x000fe2000bf85270 */
[----:B------:R-:W2:Y:S09]  /*0d50*/  FENCE.VIEW.ASYNC.S ;  /* 0x00000000000073c6 */ /* 0x000eb20000000000 */
[----:B--2---:R2:W4:Y:S01]  /*0d60*/  @!UP1 SYNCS.EXCH.64 URZ, [UR6+0xd0], UR12 ;  /* 0x0000d00c06ff95b2 */ /* 0x0045220008000100 */
[----:B---3--:R-:W-:-:S09]  /*0d70*/  UISETP.EQ.U32.AND UP1, UPT, UR8, 0x1, UPT ;  /* 0x000000010800788c */ /* 0x008fd2000bf22070 */
[----:B------:R-:W-:Y:S05]  /*0d80*/  BRA.U !UP1, `(.L_x_15) ;  /* 0x0000000109087547 */ /* 0x000fea000b800000 */
[----:B-1--4-:R-:W-:Y:S01]  /*0d90*/  UCGABAR_ARV ;  /* 0x00000000000079c7 */ /* 0x012fe20008000000 */
[----:B------:R-:W-:Y:S05]  /*0da0*/  BRA `(.L_x_16) ;  /* 0x0000000000047947 */ /* 0x000fea0003800000 */
.L_x_15:
[----:B-1--4-:R-:W-:Y:S01]  /*0db0*/  NOP ;  /* 0x0000000000007918 */ /* 0x012fe20000000000 */
.L_x_16:
[----:B------:R-:W1:Y:S01]  /*0dc0*/  S2R R164, SR_CTAID.Y ;  /* 0x0000000000a47919 */ /* 0x000e620000002600 */
[----:B------:R-:W-:-:S05]  /*0dd0*/  CS2R.32 R155, SR_CgaSize ;  /* 0x00000000009b7805 */ /* 0x000fca0000008a00 */
[----:B------:R-:W-:-:S05]  /*0de0*/  IMAD R155, R155, -0xa0, RZ ;  /* 0xffffff609b9b7824 */ /* 0x000fca00078e02ff */
[----:B--2---:R-:W-:-:S14]  /*0df0*/  R2UR UR6, R155 ;  /* 0x000000009b0672ca */ /* 0x004fdc00000e0000 */
[----:B------:R-:W2:Y:S01]  /*0e00*/  LDCU UR6, c[0x0][UR6+0x2b4] ;  /* 0x00005680060677ac */ /* 0x000ea20008000800 */
[----:B------:R-:W-:-:S05]  /*0e10*/  CS2R.32 R0, SR_CgaSize ;  /* 0x0000000000007805 */ /* 0x000fca0000008a00 */
[----:B------:R-:W-:-:S06]  /*0e20*/  IMAD R0, R0, -0xa0, RZ ;  /* 0xffffff6000007824 */ /* 0x000fcc00078e02ff */
[----:B------:R-:W3:Y:S01]  /*0e30*/  LDC R0, c[0x0][R0+0x2a4] ;  /* 0x0000a90000007b82 */ /* 0x000ee20000000800 */
[----:B------:R-:W-:Y:S01]  /*0e40*/  PRMT R8, RZ, 0x7610, R8 ;  /* 0x00007610ff087816 */ /* 0x000fe20000000008 */
[----:B------:R-:W4:Y:S01]  /*0e50*/  S2R R11, SR_CTAID.X ;  /* 0x00000000000b7919 */ /* 0x000f220000002500 */
[----:B------:R-:W-:-:S05]  /*0e60*/  CS2R.32 R155, SR_CgaSize ;  /* 0x00000000009b7805 */ /* 0x000fca0000008a00 */
[----:B------:R-:W-:-:S05]  /*0e70*/  IMAD R155, R155, -0xa0, RZ ;  /* 0xffffff609b9b7824 */ /* 0x000fca00078e02ff */
[----:B------:R-:W-:-:S14]  /*0e80*/  R2UR UR8, R155 ;  /* 0x000000009b0872ca */ /* 0x000fdc00000e0000 */
[----:B------:R-:W3:Y:S01]  /*0e90*/  LDCU UR8, c[0x0][UR8+0x2b0] ;  /* 0x00005600080877ac */ /* 0x000ee20008000800 */
[----:B------:R-:W-:Y:S01]  /*0ea0*/  UISETP.NE.AND UP2, UPT, UR10, 0x2, UPT ;  /* 0x000000020a00788c */ /* 0x000fe2000bf45270 */
[----:B------:R-:W2:Y:S01]  /*0eb0*/  LDC R9, c[0x0][0xb24] ;  /* 0x0002c900ff097b82 */ /* 0x000ea20000000800 */
[----:B------:R-:W-:-:S05]  /*0ec0*/  CS2R.32 R2, SR_CgaSize ;  /* 0x0000000000027805 */ /* 0x000fca0000008a00 */
[----:B------:R-:W-:-:S06]  /*0ed0*/  IMAD R2, R2, -0xa0, RZ ;  /* 0xffffff6002027824 */ /* 0x000fcc00078e02ff */
[----:B------:R-:W3:Y:S08]  /*0ee0*/  LDC R2, c[0x0][R2+0x2a0] ;  /* 0x0000a80002027b82 */ /* 0x000ef00000000800 */
[----:B------:R-:W3:Y:S01]  /*0ef0*/  LDC R72, c[0x0][0xb24] ;  /* 0x0002c900ff487b82 */ /* 0x000ee20000000800 */
[----:B-1----:R-:W-:-:S07]  /*0f00*/  I2FP.F32.U32 R3, R164 ;  /* 0x000000a400037245 */ /* 0x002fce0000201000 */
[----:B------:R-:W1:Y:S01]  /*0f10*/  S2UR UR36, SR_CTAID.Z ;  /* 0x00000000002479c3 */ /* 0x000e620000002700 */
[----:B--2---:R-:W-:Y:S01]  /*0f20*/  ISETP.GE.AND P0, PT, R9, 0x1, PT ;  /* 0x000000010900780c */ /* 0x004fe20003f06270 */
[----:B----4-:R-:W-:Y:S01]  /*0f30*/  IMAD.MOV.U32 R155, RZ, RZ, R11 ;  /* 0x000000ffff9b7224 */ /* 0x010fe200078e000b */
[----:B------:R-:W-:Y:S01]  /*0f40*/  I2FP.F32.U32 R4, R11 ;  /* 0x0000000b00047245 */ /* 0x000fe20000201000 */
[----:B------:R-:W-:Y:S01]  /*0f50*/  FMUL R3, R3, UR6 ;  /* 0x0000000603037c20 */ /* 0x000fe20008400000 */
[----:B------:R-:W2:Y:S03]  /*0f60*/  LDCU UR6, c[0x0][0xb30] ;  /* 0x00016600ff0677ac */ /* 0x000ea60008000800 */
[----:B---3--:R-:W-:Y:S01]  /*0f70*/  FMUL R4, R4, UR8 ;  /* 0x0000000804047c20 */ /* 0x008fe20008400000 */
[----:B------:R-:W3:Y:S08]  /*0f80*/  F2I.U32.TRUNC.NTZ R143, R3 ;  /* 0x00000003008f7305 */ /* 0x000ef0000020f000 */
[----:B------:R-:W4:Y:S01]  /*0f90*/  F2I.U32.TRUNC.NTZ R154, R4 ;  /* 0x00000004009a7305 */ /* 0x000f22000020f000 */
[----:B--2---:R-:W-:Y:S01]  /*0fa0*/  UISETP.NE.AND UP3, UPT, UR6, 0x1, UPT ;  /* 0x000000010600788c */ /* 0x004fe2000bf65270 */
[----:B---3--:R-:W-:-:S05]  /*0fb0*/  IADD3 R143, PT, PT, -R143, RZ, RZ ;  /* 0x000000ff8f8f7210 */ /* 0x008fca0007ffe1ff */
[----:B------:R-:W-:Y:S01]  /*0fc0*/  IMAD R143, R0, R143, R164 ;  /* 0x0000008f008f7224 */ /* 0x000fe200078e02a4 */
[----:B------:R-:W-:Y:S01]  /*0fd0*/  PRMT R0, RZ, 0x7610, R0 ;  /* 0x00007610ff007816 */ /* 0x000fe20000000000 */
[----:B----4-:R-:W-:-:S04]  /*0fe0*/  IMAD.MOV R154, RZ, RZ, -R154 ;  /* 0x000000ffff9a7224 */ /* 0x010fc800078e0a9a */
[----:B------:R-:W-:Y:S01]  /*0ff0*/  IMAD R154, R2, R154, R11 ;  /* 0x0000009a029a7224 */ /* 0x000fe200078e020b */
[----:B-1----:R-:W-:Y:S06]  /*1000*/  BRA.U UP4, `(.L_x_17) ;  /* 0x0000000104247547 */ /* 0x002fec000b800000 */
[----:B------:R-:W-:Y:S01]  /*1010*/  ISETP.NE.AND P1, PT, R143, RZ, PT ;  /* 0x000000ff8f00720c */ /* 0x000fe20003f25270 */
[----:B------:R-:W-:Y:S01]  /*1020*/  IMAD.MOV.U32 R0, RZ, RZ, 0x3 ;  /* 0x00000003ff007424 */ /* 0x000fe200078e00ff */
[C---:B------:R-:W-:Y:S02]  /*1030*/  LOP3.LUT R3, R154.reuse, 0xfffffffe, RZ, 0xc0, !PT ;  /* 0xfffffffe9a037812 */ /* 0x040fe400078ec0ff */
[----:B------:R-:W-:Y:S02]  /*1040*/  ISETP.LT.U32.OR P1, PT, R154, 0x2, !P1 ;  /* 0x000000029a00780c */ /* 0x000fe40004f21470 */
[----:B------:R-:W-:Y:S02]  /*1050*/  SHF.L.U32 R0, R0, R3, RZ ;  /* 0x0000000300007219 */ /* 0x000fe400000006ff */
[----:B------:R-:W-:Y:S02]  /*1060*/  SEL R5, RZ, 0x1, !P1 ;  /* 0x00000001ff057807 */ /* 0x000fe40004800000 */
[----:B------:R-:W-:-:S05]  /*1070*/  SEL R2, RZ, 0x2, !P1 ;  /* 0x00000002ff027807 */ /* 0x000fca0004800000 */
[----:B------:R-:W-:-:S05]  /*1080*/  IMAD.IADD R2, R5, 0x1, R2 ;  /* 0x0000000105027824 */ /* 0x000fca00078e0202 */
[----:B------:R-:W-:Y:S02]  /*1090*/  PRMT R8, R2, 0x7610, R8 ;  /* 0x0000761002087816 */ /* 0x000fe40000000008 */
.L_x_17:
[----:B------:R-:W-:Y:S05]  /*10a0*/  @!P0 BRA `(.L_x_18) ;  /* 0x0000000000b88947 */ /* 0x000fea0003800000 */
[----:B------:R-:W1:Y:S01]  /*10b0*/  LDC.64 R4, c[0x0][0xb18] ;  /* 0x0002c600ff047b82 */ /* 0x000e620000000a00 */
[----:B------:R-:W-:-:S07]  /*10c0*/  ISETP.NE.AND P0, PT, R9, 0x1, PT ;  /* 0x000000010900780c */ /* 0x000fce0003f05270 */
[----:B------:R-:W2:Y:S08]  /*10d0*/  LDC R14, c[0x0][0xb0c] ;  /* 0x0002c300ff0e7b82 */ /* 0x000eb00000000800 */
[----:B------:R-:W3:Y:S08]  /*10e0*/  LDC R13, c[0x0][0x370] ;  /* 0x0000dc00ff0d7b82 */ /* 0x000ef00000000800 */
[----:B------:R-:W4:Y:S01]  /*10f0*/  LDC R16, c[0x0][0x374] ;  /* 0x0000dd00ff107b82 */ /* 0x000f220000000800 */
[----:B-1----:R-:W-:-:S07]  /*1100*/  ISETP.NE.AND P1, PT, R4, 0x1, PT ;  /* 0x000000010400780c */ /* 0x002fce0003f25270 */
[----:B------:R-:W3:Y:S01]  /*1110*/  LDC.64 R6, c[0x0][0xb10] ;  /* 0x0002c400ff067b82 */ /* 0x000ee20000000a00 */
[----:B--2---:R-:W-:-:S07]  /*1120*/  ISETP.NE.AND P2, PT, R14, 0x1, PT ;  /* 0x000000010e00780c */ /* 0x004fce0003f45270 */
[----:B------:R-:W1:Y:S08]  /*1130*/  LDC R12, c[0x0][0xb20] ;  /* 0x0002c800ff0c7b82 */ /* 0x000e700000000800 */
[----:B------:R-:W2:Y:S01]  /*1140*/  LDC.64 R2, c[0x0][0xb28] ;  /* 0x0002ca00ff027b82 */ /* 0x000ea20000000a00 */
[----:B----4-:R-:W-:-:S04]  /*1150*/  IMAD.HI.U32 R15, R16, R5, RZ ;  /* 0x00000005100f7227 */ /* 0x010fc800078e00ff */
[----:B------:R-:W-:-:S04]  /*1160*/  IMAD.HI.U32 R5, R164, R5, RZ ;  /* 0x00000005a4057227 */ /* 0x000fc800078e00ff */
[----:B---3--:R-:W-:-:S04]  /*1170*/  IMAD.HI.U32 R18, R13, R6, RZ ;  /* 0x000000060d127227 */ /* 0x008fc800078e00ff */
[C---:B------:R-:W-:Y:S01]  /*1180*/  IMAD.HI.U32 R20, R11.reuse, R6, RZ ;  /* 0x000000060b147227 */ /* 0x040fe200078e00ff */
[-C--:B------:R-:W-:Y:S02]  /*1190*/  @P2 SHF.R.U32.HI R13, RZ, R7.reuse, R18 ;  /* 0x00000007ff0d2219 */ /* 0x080fe40000011612 */
[-C--:B-1----:R-:W-:Y:S02]  /*11a0*/  @P1 SHF.R.U32.HI R16, RZ, R12.reuse, R15 ;  /* 0x0000000cff101219 */ /* 0x082fe4000001160f */
[----:B------:R-:W-:Y:S02]  /*11b0*/  SHF.R.U32.HI R5, RZ, R12, R5 ;  /* 0x0000000cff057219 */ /* 0x000fe40000011605 */
[----:B------:R-:W-:Y:S02]  /*11c0*/  SHF.R.U32.HI R20, RZ, R7, R20 ;  /* 0x00000007ff147219 */ /* 0x000fe40000011614 */
[----:B------:R-:W-:Y:S01]  /*11d0*/  SEL R5, R164, R5, !P1 ;  /* 0x00000005a4057207 */ /* 0x000fe20004800000 */
[----:B--2---:R-:W-:Y:S01]  /*11e0*/  IMAD.HI.U32 R18, R16, R2, RZ ;  /* 0x0000000210127227 */ /* 0x004fe200078e00ff */
[----:B------:R-:W-:-:S02]  /*11f0*/  SEL R155, R11, R20, !P2 ;  /* 0x000000140b9b7207 */ /* 0x000fc40005000000 */
[----:B------:R-:W-:Y:S01]  /*1200*/  IADD3 R7, PT, PT, -R5, RZ, RZ ;  /* 0x000000ff05077210 */ /* 0x000fe20007ffe1ff */
[----:B------:R-:W-:Y:S01]  /*1210*/  IMAD.HI.U32 R6, R13, R2, RZ ;  /* 0x000000020d067227 */ /* 0x000fe200078e00ff */
[----:B------:R-:W-:-:S03]  /*1220*/  @P0 SHF.R.U32.HI R16, RZ, R3, R18 ;  /* 0x00000003ff100219 */ /* 0x000fc60000011612 */
[----:B------:R-:W-:Y:S01]  /*1230*/  IMAD R7, R4, R7, R164 ;  /* 0x0000000704077224 */ /* 0x000fe200078e02a4 */
[----:B------:R-:W-:Y:S01]  /*1240*/  @P0 SHF.R.U32.HI R13, RZ, R3, R6 ;  /* 0x00000003ff0d0219 */ /* 0x000fe20000011606 */
[----:B------:R-:W-:-:S04]  /*1250*/  IMAD R16, R16, R9, RZ ;  /* 0x0000000910107224 */ /* 0x000fc800078e02ff */
[----:B------:R-:W-:Y:S01]  /*1260*/  IMAD R6, R13, R9, RZ ;  /* 0x000000090d067224 */ /* 0x000fe200078e02ff */
[----:B------:R-:W-:-:S04]  /*1270*/  ISETP.GE.AND P1, PT, R5, R16, PT ;  /* 0x000000100500720c */ /* 0x000fc80003f26270 */
[----:B------:R-:W-:Y:S01]  /*1280*/  ISETP.GE.OR P1, PT, R155, R6, P1 ;  /* 0x000000069b00720c */ /* 0x000fe20000f26670 */
[----:B------:R-:W-:-:S05]  /*1290*/  IMAD.HI.U32 R6, R5, R2, RZ ;  /* 0x0000000205067227 */ /* 0x000fca00078e00ff */
[----:B------:R-:W-:-:S04]  /*12a0*/  SHF.R.U32.HI R6, RZ, R3, R6 ;  /* 0x00000003ff067219 */ /* 0x000fc80000011606 */
[----:B------:R-:W-:-:S03]  /*12b0*/  SEL R6, R5, R6, !P0 ;  /* 0x0000000605067207 */ /* 0x000fc60004000000 */
[----:B------:R-:W-:Y:S01]  /*12c0*/  @!P1 IMAD.HI.U32 R12, R155, R2, RZ ;  /* 0x000000029b0c9227 */ /* 0x000fe200078e00ff */
[----:B------:R-:W-:-:S04]  /*12d0*/  IADD3 R2, PT, PT, -R6, RZ, RZ ;  /* 0x000000ff06027210 */ /* 0x000fc80007ffe1ff */
[----:B------:R-:W-:Y:S01]  /*12e0*/  @!P1 SHF.R.U32.HI R12, RZ, R3, R12 ;  /* 0x00000003ff0c9219 */ /* 0x000fe2000001160c */
[----:B------:R-:W-:-:S03]  /*12f0*/  IMAD R2, R9, R2, R5 ;  /* 0x0000000209027224 */ /* 0x000fc600078e0205 */
[----:B------:R-:W-:-:S05]  /*1300*/  @!P1 SEL R3, R155, R12, !P0 ;  /* 0x0000000c9b039207 */ /* 0x000fca0004000000 */
[--C-:B------:R-:W-:Y:S02]  /*1310*/  @!P1 IMAD.IADD R6, R6, 0x1, -R3.reuse ;  /* 0x0000000106069824 */ /* 0x100fe400078e0a03 */
[----:B------:R-:W-:Y:S01]  /*1320*/  @!P1 IMAD R3, R2, R13, R3 ;  /* 0x0000000d02039224 */ /* 0x000fe200078e0203 */
[----:B------:R-:W-:Y:S01]  /*1330*/  IADD3 R2, PT, PT, -R155, RZ, RZ ;  /* 0x000000ff9b027210 */ /* 0x000fe20007ffe1ff */
[----:B------:R-:W-:Y:S02]  /*1340*/  @!P1 IMAD R5, R6, R9, R155 ;  /* 0x0000000906059224 */ /* 0x000fe400078e029b */
[----:B------:R-:W-:Y:S02]  /*1350*/  @!P1 IMAD.MOV.U32 R155, RZ, RZ, R3 ;  /* 0x000000ffff9b9224 */ /* 0x000fe400078e0003 */
[----:B------:R-:W-:Y:S02]  /*1360*/  IMAD R2, R14, R2, R11 ;  /* 0x000000020e027224 */ /* 0x000fe400078e020b */
[----:B------:R-:W-:-:S02]  /*1370*/  IMAD R164, R5, R4, R7 ;  /* 0x0000000405a47224 */ /* 0x000fc400078e0207 */
[----:B------:R-:W-:Y:S02]  /*1380*/  IMAD R155, R155, R14, R2 ;  /* 0x0000000e9b9b7224 */ /* 0x000fe400078e0202 */
.L_x_18:
[----:B------:R-:W-:Y:S05]  /*1390*/  BRA.U UP3, `(.L_x_19) ;  /* 0x0000000103407547 */ /* 0x000fea000b800000 */
[----:B------:R-:W1:Y:S08]  /*13a0*/  LDC.64 R4, c[0x0][0xb10] ;  /* 0x0002c400ff047b82 */ /* 0x000e700000000a00 */
[----:B------:R-:W2:Y:S08]  /*13b0*/  LDC.64 R2, c[0x0][0xb18] ;  /* 0x0002c600ff027b82 */ /* 0x000eb00000000a00 */
[----:B------:R-:W3:Y:S08]  /*13c0*/  LDC R6, c[0x0][0xb20] ;  /* 0x0002c800ff067b82 */ /* 0x000ef00000000800 */
[----:B------:R-:W4:Y:S01]  /*13d0*/  LDC R12, c[0x0][0xb0c] ;  /* 0x0002c300ff0c7b82 */ /* 0x000f220000000800 */
[----:B-1----:R-:W-:-:S05]  /*13e0*/  IMAD.HI.U32 R4, R155, R4, RZ ;  /* 0x000000049b047227 */ /* 0x002fca00078e00ff */
[----:B------:R-:W-:Y:S01]  /*13f0*/  SHF.R.U32.HI R4, RZ, R5, R4 ;  /* 0x00000005ff047219 */ /* 0x000fe20000011604 */
[----:B--2---:R-:W-:Y:S01]  /*1400*/  IMAD.HI.U32 R3, R164, R3, RZ ;  /* 0x00000003a4037227 */ /* 0x004fe200078e00ff */
[----:B------:R-:W-:-:S04]  /*1410*/  ISETP.NE.AND P0, PT, R2, 0x1, PT ;  /* 0x000000010200780c */ /* 0x000fc80003f05270 */
[----:B---3--:R-:W-:-:S04]  /*1420*/  SHF.R.U32.HI R3, RZ, R6, R3 ;  /* 0x00000006ff037219 */ /* 0x008fc80000011603 */
[----:B------:R-:W-:Y:S02]  /*1430*/  SEL R3, R164, R3, !P0 ;  /* 0x00000003a4037207 */ /* 0x000fe40004000000 */
[----:B----4-:R-:W-:-:S04]  /*1440*/  ISETP.NE.AND P1, PT, R12, 0x1, PT ;  /* 0x000000010c00780c */ /* 0x010fc80003f25270 */
[----:B------:R-:W-:-:S05]  /*1450*/  SEL R6, R155, R4, !P1 ;  /* 0x000000049b067207 */ /* 0x000fca0004800000 */
[----:B------:R-:W-:Y:S02]  /*1460*/  IMAD.IADD R4, R3, 0x1, -R6 ;  /* 0x0000000103047824 */ /* 0x000fe400078e0a06 */
[----:B------:R-:W-:Y:S02]  /*1470*/  IMAD.IADD R3, R6, 0x1, -R3 ;  /* 0x0000000106037824 */ /* 0x000fe400078e0a03 */
[----:B------:R-:W-:Y:S02]  /*1480*/  IMAD R155, R4, R12, R155 ;  /* 0x0000000c049b7224 */ /* 0x000fe400078e029b */
[----:B------:R-:W-:Y:S02]  /*1490*/  IMAD R164, R3, R2, R164 ;  /* 0x0000000203a47224 */ /* 0x000fe400078e02a4 */
.L_x_19:
[----:B------:R-:W-:Y:S05]  /*14a0*/  BRA.U !UP1, `(.L_x_20) ;  /* 0x00000001090c7547 */ /* 0x000fea000b800000 */
[----:B------:R-:W-:Y:S01]  /*14b0*/  UCGABAR_WAIT ;  /* 0x0000000000007dc7 */ /* 0x000fe20008000000 */
[----:B------:R-:W-:Y:S01]  /*14c0*/  CCTL.IVALL ;  /* 0x00000000ff00798f */ /* 0x000fe20002000000 */
[----:B------:R-:W-:Y:S05]  /*14d0*/  BRA `(.L_x_21) ;  /* 0x0000000000047947 */ /* 0x000fea0003800000 */
.L_x_20:
[----:B------:R-:W-:Y:S06]  /*14e0*/  BAR.SYNC.DEFER_BLOCKING 0x0 ;  /* 0x0000000000007b1d */ /* 0x000fec0000010000 */
.L_x_21:
[----:B------:R-:W-:Y:S05]  /*14f0*/  BRA.U UP2, `(.L_x_22) ;  /* 0x0000001102907547 */ /* 0x000fea000b800000 */
[----:B------:R-:W1:Y:S01]  /*1500*/  LDCU UR15, c[0x0][0x38c] ;  /* 0x00007180ff0f77ac */ /* 0x000e620008000800 */
[----:B------:R-:W2:Y:S01]  /*1510*/  LDC R9, c[0x0][0x370] ;  /* 0x0000dc00ff097b82 */ /* 0x000ea20000000800 */
[C---:B------:R-:W-:Y:S01]  /*1520*/  IMAD.SHL.U32 R17, R11.reuse, 0x20, RZ ;  /* 0x000000200b117824 */ /* 0x040fe200078e00ff */
[----:B------:R-:W-:Y:S01]  /*1530*/  PLOP3.LUT P1, PT, PT, PT, UP5, 0x80, 0x8 ;  /* 0x000000000008781c */ /* 0x000fe20003f2f058 */
[----:B------:R-:W-:Y:S01]  /*1540*/  UISETP.NE.AND UP1, UPT, UR10, URZ, UPT ;  /* 0x000000ff0a00728c */ /* 0x000fe2000bf25270 */
[----:B------:R-:W-:Y:S01]  /*1550*/  ISETP.NE.AND P4, PT, R10, RZ, P5 ;  /* 0x000000ff0a00720c */ /* 0x000fe20002f85270 */
[----:B------:R-:W-:Y:S01]  /*1560*/  IMAD.SHL.U32 R16, R11, 0x80, RZ ;  /* 0x000000800b107824 */ /* 0x000fe200078e00ff */
[----:B------:R-:W-:Y:S01]  /*1570*/  PLOP3.LUT P1, PT, P1, PT, PT, 0x8, 0x80 ;  /* 0x000000000080781c */ /* 0x000fe20000f2e170 */
[----:B------:R-:W-:Y:S01]  /*1580*/  IMAD.MOV.U32 R15, RZ, RZ, 0x1 ;  /* 0x00000001ff0f7424 */ /* 0x000fe200078e00ff */
[----:B------:R-:W3:Y:S01]  /*1590*/  LDC R0, c[0x0][0x374] ;  /* 0x0000dd00ff007b82 */ /* 0x000ee20000000800 */
[----:B------:R-:W-:Y:S01]  /*15a0*/  IMAD.MOV.U32 R14, RZ, RZ, RZ ;  /* 0x000000ffff0e7224 */ /* 0x000fe200078e00ff */
[----:B------:R-:W-:Y:S01]  /*15b0*/  CS2R R12, SRZ ;  /* 0x00000000000c7805 */ /* 0x000fe2000001ff00 */
[----:B------:R-:W-:Y:S01]  /*15c0*/  IMAD.MOV.U32 R10, RZ, RZ, 0x1 ;  /* 0x00000001ff0a7424 */ /* 0x000fe200078e00ff */
[----:B------:R-:W-:Y:S01]  /*15d0*/  LOP3.LUT R17, R17, 0x20, RZ, 0xc0, !PT ;  /* 0x0000002011117812 */ /* 0x000fe200078ec0ff */
[----:B------:R-:W4:Y:S01]  /*15e0*/  LDCU.64 UR24, c[0x0][0x348] ;  /* 0x00006900ff1877ac */ /* 0x000f220008000a00 */
[----:B-1----:R-:W-:-:S02]  /*15f0*/  UIADD3 UR4, UPT, UPT, UR15, 0x7f, URZ ;  /* 0x0000007f0f047890 */ /* 0x002fc4000fffe0ff */
[----:B------:R-:W-:Y:S02]  /*1600*/  USEL UR7, UR7, 0x2, UP1 ;  /* 0x0000000207077887 */ /* 0x000fe40008800000 */
[----:B------:R-:W-:Y:S01]  /*1610*/  USHF.R.S32.HI UR22, URZ, 0x1f, UR4 ;  /* 0x0000001fff167899 */ /* 0x000fe20008011404 */
[----:B------:R-:W-:-:S03]  /*1620*/  UMOV UR13, URZ ;  /* 0x000000ff000d7c82 */ /* 0x000fc60008000000 */
[----:B------:R-:W-:Y:S02]  /*1630*/  ULEA.HI UR22, UR22, UR4, URZ, 0x7 ;  /* 0x0000000416167291 */ /* 0x000fe4000f8f38ff */
[----:B------:R-:W-:Y:S02]  /*1640*/  UIADD3 UR4, UPT, UPT, UR15, -0x1, URZ ;  /* 0xffffffff0f047890 */ /* 0x000fe4000fffe0ff */
[----:B------:R-:W-:Y:S02]  /*1650*/  USHF.R.S32.HI UR22, URZ, 0x7, UR22 ;  /* 0x00000007ff167899 */ /* 0x000fe40008011416 */
[----:B------:R-:W-:Y:S02]  /*1660*/  UISETP.GE.U32.AND UP2, UPT, UR4, -0xff, UPT ;  /* 0xffffff010400788c */ /* 0x000fe4000bf46070 */
[----:B------:R-:W-:Y:S02]  /*1670*/  UISETP.LT.U32.AND UP0, UPT, UR22, 0x3, UPT ;  /* 0x000000031600788c */ /* 0x000fe4000bf01070 */
[----:B------:R-:W-:-:S02]  /*1680*/  UIADD3 UR15, UPT, UPT, UR15, 0xfe, URZ ;  /* 0x000000fe0f0f7890 */ /* 0x000fc4000fffe0ff */
[----:B------:R-:W-:-:S04]  /*1690*/  USEL UR21, UR22, 0x3, UP0 ;  /* 0x0000000316157887 */ /* 0x000fc80008000000 */
[----:B------:R-:W-:Y:S02]  /*16a0*/  UIADD3 UR6, UPT, UPT, UR21, -0x1, URZ ;  /* 0xffffffff15067890 */ /* 0x000fe4000fffe0ff */
[----:B------:R-:W-:Y:S02]  /*16b0*/  @UP2 UIADD3 UR6, UPT, UPT, UR21, URZ, URZ ;  /* 0x000000ff15062290 */ /* 0x000fe4000fffe0ff */
[----:B------:R-:W-:Y:S02]  /*16c0*/  UIADD3 UR14, UPT, UPT, UR22, -UR21, URZ ;  /* 0x80000015160e7290 */ /* 0x000fe4000fffe0ff */
[----:B------:R-:W-:Y:S02]  /*16d0*/  UIADD3 UR5, UPT, UPT, UR6, 0x1, URZ ;  /* 0x0000000106057890 */ /* 0x000fe4000fffe0ff */
[----:B--2-4-:R-:W-:-:S12]  /*16e0*/  UIADD3 UR6, UPT, UPT, -UR6, URZ, URZ ;  /* 0x000000ff06067290 */ /* 0x014fd8000fffe1ff */
.L_x_42:
[----:B------:R-:W-:Y:S01]  /*16f0*/  UISETP.NE.AND UP0, UPT, UR37, URZ, UPT ;  /* 0x000000ff2500728c */ /* 0x000fe2000bf05270 */
[----:B------:R-:W1:Y:S08]  /*1700*/  S2UR UR37, SR_CgaCtaId ;  /* 0x00000000002579c3 */ /* 0x000e700000008800 */
[----:B------:R-:W-:Y:S05]  /*1710*/  BRA.U UP0, `(.L_x_23) ;  /* 0x0000000100347547 */ /* 0x000fea000b800000 */
[----:B------:R-:W2:Y:S01]  /*1720*/  S2R R2, SR_CgaCtaId ;  /* 0x0000000000027919 */ /* 0x000ea20000008800 */
[----:B------:R-:W-:-:S04]  /*1730*/  MOV R3, 0x400 ;  /* 0x0000040000037802 */ /* 0x000fc80000000f00 */
[----:B--2---:R-:W-:Y:S02]  /*1740*/  LEA R3, R2, R3, 0x18 ;  /* 0x0000000302037211 */ /* 0x004fe400078ec0ff */
[----:B------:R-:W-:-:S03]  /*1750*/  SHF.L.U32 R2, R10, 0x1f, RZ ;  /* 0x0000001f0a027819 */ /* 0x000fc600000006ff */
[----:B------:R-:W-:-:S04]  /*1760*/  IMAD R3, R12, 0x8, R3 ;  /* 0x000000080c037824 */ /* 0x000fc800078e0203 */
[----:B------:R-:W2:Y:S02]  /*1770*/  SYNCS.PHASECHK.TRANS64.TRYWAIT P0, [R3+URZ+0xc0], R2 ;  /* 0x0000c002030075a7 */ /* 0x000ea400080011ff */
[----:B--2---:R-:W-:Y:S05]  /*1780*/  @!P0 BRA `(.L_x_24) ;  /* 0x00000058002c8947 */ /* 0x004fea0003800000 */
.L_x_112:
[----:B------:R-:W-:Y:S01]  /*1790*/  VIADD R12, R12, 0x1 ;  /* 0x000000010c0c7836 */ /* 0x000fe20000000000 */
[----:B------:R2:W-:Y:S04]  /*17a0*/  SYNCS.ARRIVE.TRANS64.A1T0 RZ, [R3+URZ+0xb0], RZ ;  /* 0x0000b0ff03ff79a7 */ /* 0x0005e800081000ff */
[----:B------:R-:W-:-:S04]  /*17b0*/  ISETP.NE.AND P0, PT, R12, 0x2, PT ;  /* 0x000000020c00780c */ /* 0x000fc80003f05270 */
[----:B------:R-:W-:Y:S02]  /*17c0*/  SEL R12, R12, RZ, P0 ;  /* 0x000000ff0c0c7207 */ /* 0x000fe40000000000 */
[----:B--2---:R-:W-:-:S04]  /*17d0*/  SEL R3, RZ, 0x1, P0 ;  /* 0x00000001ff037807 */ /* 0x004fc80000000000 */
[----:B------:R-:W-:-:S07]  /*17e0*/  LOP3.LUT R10, R10, R3, RZ, 0x3c, !PT ;  /* 0x000000030a0a7212 */ /* 0x000fce00078e3cff */
.L_x_23:
[----:B------:R-:W-:Y:S01]  /*17f0*/  UMOV UR4, 0x400 ;  /* 0x0000040000047882 */ /* 0x000fe20000000000 */
[----:B------:R-:W-:Y:S01]  /*1800*/  LEA.HI R3, R155, R155, RZ, 0x1 ;  /* 0x0000009b9b037211 */ /* 0x000fe200078f08ff */
[----:B-1----:R-:W-:Y:S01]  /*1810*/  ULEA UR4, UR37, UR4, 0x18 ;  /* 0x0000000425047291 */ /* 0x002fe2000f8ec0ff */
[----:B------:R-:W-:Y:S01]  /*1820*/  SHF.L.U32 R2, R15, 0x1f, RZ ;  /* 0x0000001f0f027819 */ /* 0x000fe200000006ff */
[----:B------:R-:W-:Y:S01]  /*1830*/  UISETP.GE.U32.AND UP0, UPT, UR15, 0xff, UPT ;  /* 0x000000ff0f00788c */ /* 0x000fe2000bf06070 */
[----:B------:R-:W-:Y:S01]  /*1840*/  R2UR UR35, R16 ;  /* 0x00000000102372ca */ /* 0x000fe200000e0000 */
[----:B------:R-:W-:Y:S01]  /*1850*/  ULEA UR8, UR13, UR4, 0x3 ;  /* 0x000000040d087291 */ /* 0x000fe2000f8e18ff */
[----:B------:R-:W-:Y:S01]  /*1860*/  IMAD.SHL.U32 R3, R3, 0x80, RZ ;  /* 0x0000008003037824 */ /* 0x000fe200078e00ff */
[----:B------:R-:W-:Y:S01]  /*1870*/  R2UR UR11, R17 ;  /* 0x00000000110b72ca */ /* 0x000fe200000e0000 */
[----:B------:R-:W-:-:S03]  /*1880*/  UMOV UR23, URZ ;  /* 0x000000ff00177c82 */ /* 0x000fc60008000000 */
[----:B------:R-:W-:-:S03]  /*1890*/  LOP3.LUT R3, R3, 0xffffff00, RZ, 0xc0, !PT ;  /* 0xffffff0003037812 */ /* 0x000fc600078ec0ff */
[----:B------:R1:W2:Y:S01]  /*18a0*/  SYNCS.PHASECHK.TRANS64.TRYWAIT P0, [UR8+0x18], R2 ;  /* 0x00001802ff0075a7 */ /* 0x0002a20008001108 */
[----:B------:R-:W-:Y:S02]  /*18b0*/  R2UR UR9, R3 ;  /* 0x00000000030972ca */ /* 0x000fe400000e0000 */
[----:B------:R-:W-:-:S11]  /*18c0*/  R2UR UR8, R164 ;  /* 0x00000000a40872ca */ /* 0x000fd600000e0000 */
[----:B------:R-:W-:Y:S02]  /*18d0*/  ULOP3.LUT UR35, UR9, 0x80, UR35, 0xf8, !UPT ;  /* 0x0000008009237892 */ /* 0x000fe4000f8ef823 */
[----:B------:R-:W-:Y:S01]  /*18e0*/  ULEA UR11, UR8, UR11, 0x6 ;  /* 0x0000000b080b7291 */ /* 0x000fe2000f8e30ff */
[----:B------:R-:W-:Y:S11]  /*18f0*/  BRA.U !UP0, `(.L_x_25) ;  /* 0x0000000108c07547 */ /* 0x000ff6000b800000 */
[----:B------:R-:W-:Y:S01]  /*1900*/  UMOV UR16, UR6 ;  /* 0x0000000600107c82 */ /* 0x000fe20008000000 */
[----:B------:R-:W-:Y:S01]  /*1910*/  UMOV UR17, UR13 ;  /* 0x0000000d00117c82 */ /* 0x000fe20008000000 */
[----:B------:R-:W-:-:S05]  /*1920*/  UMOV UR34, URZ ;  /* 0x000000ff00227c82 */ /* 0x000fca0008000000 */
.L_x_31:
[----:B------:R-:W-:Y:S01]  /*1930*/  ULEA UR33, UR17, UR4, 0x3 ;  /* 0x0000000411217291 */ /* 0x000fe2000f8e18ff */
[----:B------:R-:W-:Y:S01]  /*1940*/  @P5 MOV R3, 0xa000 ;  /* 0x0000a00000035802 */ /* 0x000fe20000000f00 */
[----:B-12-4-:R-:W-:Y:S10]  /*1950*/  @P0 BRA `(.L_x_26) ;  /* 0x00000000000c0947 */ /* 0x016ff40003800000 */
[----:B------:R-:W-:-:S04]  /*1960*/  SHF.L.U32 R5, R15, 0x1f, RZ ;  /* 0x0000001f0f057819 */ /* 0x000fc800000006ff */
[----:B------:R-:W2:Y:S02]  /*1970*/  SYNCS.PHASECHK.TRANS64.TRYWAIT P0, [UR33+0x18], R5 ;  /* 0x00001805ff0075a7 */ /* 0x000ea40008001121 */
[----:B--2---:R-:W-:Y:S05]  /*1980*/  @!P0 BRA `(.L_x_27) ;  /* 0x0000005400c08947 */ /* 0x004fea0003800000 */
.L_x_26:
[----:B------:R2:W-:Y:S01]  /*1990*/  @P5 SYNCS.ARRIVE.TRANS64 RZ, [UR33], R3 ;  /* 0x00000003ffff59a7 */ /* 0x0005e20008000021 */
[----:B------:R-:W-:Y:S02]  /*19a0*/  ULOP3.LUT UR8, UR7, 0x2, URZ, 0xfc, !UPT ;  /* 0x0000000207087892 */ /* 0x000fe4000f8efcff */
[----:B------:R-:W-:Y:S02]  /*19b0*/  UIADD3 UR16, UPT, UPT, UR16, 0x1, URZ ;  /* 0x0000000110107890 */ /* 0x000fe4000fffe0ff */
[----:B------:R-:W-:Y:S02]  /*19c0*/  UISETP.NE.AND UP0, UPT, UR8, 0x2, UPT ;  /* 0x000000020800788c */ /* 0x000fe4000bf05270 */
[----:B------:R-:W-:-:S07]  /*19d0*/  UISETP.NE.AND UP2, UPT, UR16, 0x1, UPT ;  /* 0x000000011000788c */ /* 0x000fce000bf45270 */
[----:B------:R-:W-:Y:S05]  /*19e0*/  BRA.U UP0, `(.L_x_28) ;  /* 0x0000000100047547 */ /* 0x000fea000b800000 */
[----:B------:R-:W-:Y:S05]  /*19f0*/  BPT.TRAP 0x1 ;  /* 0x000000040000795c */ /* 0x000fea0000300000 */
.L_x_28:
[----:B------:R-:W-:Y:S04]  /*1a00*/  BSSY.RECONVERGENT B0, `(.L_x_29) ;  /* 0x0000003000007945 */ /* 0x000fe80003800200 */
[----:B------:R-:W-:Y:S05]  /*1a10*/  @!P4 BRA `(.L_x_30) ;  /* 0x000000000004c947 */ /* 0x000fea0003800000 */
[----:B------:R-:W-:Y:S05]  /*1a20*/  BPT.TRAP 0x1 ;  /* 0x000000040000795c */ /* 0x000fea0000300000 */
.L_x_30:
[----:B------:R-:W-:Y:S05]  /*1a30*/  BSYNC.RECONVERGENT B0 ;  /* 0x0000000000007941 */ /* 0x000fea0003800200 */
.L_x_29:
[----:B------:R-:W-:Y:S02]  /*1a40*/  UIADD3 UR13, UPT, UPT, UR17, 0x1, URZ ;  /* 0x00000001110d7890 */ /* 0x000fe4000fffe0ff */
[----:B------:R-:W-:Y:S02]  /*1a50*/  ULEA UR32, UR17, UR4, 0xe ;  /* 0x0000000411207291 */ /* 0x000fe4000f8e70ff */
[----:B------:R-:W-:Y:S02]  /*1a60*/  UISETP.NE.AND UP0, UPT, UR13, 0x3, UPT ;  /* 0x000000030d00788c */ /* 0x000fe4000bf05270 */
[----:B------:R-:W-:Y:S02]  /*1a70*/  UIADD3 UR28, UP1, UPT, UR24, 0x80, URZ ;  /* 0x00000080181c7890 */ /* 0x000fe4000ff3e0ff */
[----:B------:R-:W-:Y:S02]  /*1a80*/  USEL UR9, URZ, 0x1, UP0 ;  /* 0x00000001ff097887 */ /* 0x000fe40008000000 */
[----:B------:R-:W-:-:S02]  /*1a90*/  USEL UR13, UR13, URZ, UP0 ;  /* 0x000000ff0d0d7287 */ /* 0x000fc40008000000 */
[----:B------:R-:W-:Y:S02]  /*1aa0*/  UIADD3 UR26, UP0, UPT, UR24, 0x180, URZ ;  /* 0x00000180181a7890 */ /* 0x000fe4000ff1e0ff */
[----:B------:R-:W-:Y:S01]  /*1ab0*/  ULEA UR8, UR13, UR4, 0x3 ;  /* 0x000000040d087291 */ /* 0x000fe2000f8e18ff */
[----:B------:R-:W-:Y:S01]  /*1ac0*/  LOP3.LUT R15, R15, UR9, RZ, 0x3c, !PT ;  /* 0x000000090f0f7c12 */ /* 0x000fe2000f8e3cff */
[----:B------:R-:W-:Y:S02]  /*1ad0*/  ULOP3.LUT UR33, UR33, 0xfefffff8, URZ, 0xc0, !UPT ;  /* 0xfefffff821217892 */ /* 0x000fe4000f8ec0ff */
[----:B------:R-:W-:Y:S01]  /*1ae0*/  UIADD3.X UR29, UPT, UPT, URZ, UR25, URZ, UP1, !UPT ;  /* 0x00000019ff1d7290 */ /* 0x000fe20008ffe4ff */
[----:B-1----:R-:W-:Y:S01]  /*1af0*/  SHF.L.U32 R2, R15, 0x1f, RZ ;  /* 0x0000001f0f027819 */ /* 0x002fe200000006ff */
[----:B------:R-:W-:Y:S02]  /*1b00*/  UIADD3 UR32, UPT, UPT, UR32, 0x4400, URZ ;  /* 0x0000440020207890 */ /* 0x000fe4000fffe0ff */
[----:B------:R-:W-:Y:S01]  /*1b10*/  UIADD3.X UR27, UPT, UPT, URZ, UR25, URZ, UP0, !UPT ;  /* 0x00000019ff1b7290 */ /* 0x000fe200087fe4ff */
[----:B------:R4:W1:Y:S01]  /*1b20*/  SYNCS.PHASECHK.TRANS64.TRYWAIT P0, [UR8+0x18], R2 ;  /* 0x00001802ff0075a7 */ /* 0x0008620008001108 */
[----:B------:R-:W-:Y:S01]  /*1b30*/  ULEA UR8, UR17, UR4, 0xc ;  /* 0x0000000411087291 */ /* 0x000fe2000f8e60ff */
[----:B------:R-:W-:Y:S01]  /*1b40*/  UMOV UR18, 0x0 ;  /* 0x0000000000127882 */ /* 0x000fe20000000000 */
[----:B------:R-:W-:-:S02]  /*1b50*/  UMOV UR19, 0x10000000 ;  /* 0x1000000000137882 */ /* 0x000fc40000000000 */
[----:B------:R-:W-:Y:S01]  /*1b60*/  UIADD3 UR8, UPT, UPT, UR8, 0x10400, URZ ;  /* 0x0001040008087890 */ /* 0x000fe2000fffe0ff */
[----:B------:R2:W-:Y:S01]  /*1b70*/  UTMALDG.3D.2CTA [UR32], [UR28], desc[UR18] ;  /* 0x000012201c0075b4 */ /* 0x0005e20008211000 */
[----:B------:R-:W-:Y:S01]  /*1b80*/  UMOV UR10, UR34 ;  /* 0x00000022000a7c82 */ /* 0x000fe20008000000 */
[----:B------:R-:W-:Y:S01]  /*1b90*/  UMOV UR12, UR36 ;  /* 0x00000024000c7c82 */ /* 0x000fe20008000000 */
[----:B------:R-:W-:Y:S01]  /*1ba0*/  UMOV UR9, UR33 ;  /* 0x0000002100097c82 */ /* 0x000fe20008000000 */
[----:B------:R-:W-:Y:S01]  /*1bb0*/  UMOV UR23, UR5 ;  /* 0x0000000500177c82 */ /* 0x000fe20008000000 */
[----:B------:R-:W-:-:S03]  /*1bc0*/  UMOV UR17, UR13 ;  /* 0x0000000d00117c82 */ /* 0x000fc60008000000 */
[----:B------:R4:W-:Y:S01]  /*1bd0*/  UTMALDG.3D.2CTA [UR8], [UR26], desc[UR18] ;  /* 0x000012081a0075b4 */ /* 0x0009e20008211000 */
[----:B--2---:R-:W-:Y:S01]  /*1be0*/  UIADD3 UR34, UPT, UPT, UR34, 0x80, URZ ;  /* 0x0000008022227890 */ /* 0x004fe2000fffe0ff */
[----:B------:R-:W-:Y:S11]  /*1bf0*/  BRA.U UP2, `(.L_x_31) ;  /* 0xfffffffd024c7547 */ /* 0x000ff6000b83ffff */
.L_x_25:
[----:B----4-:R-:W-:Y:S01]  /*1c00*/  ULEA UR8, UR13, UR4, 0x3 ;  /* 0x000000040d087291 */ /* 0x010fe2000f8e18ff */
[----:B-1----:R-:W-:Y:S01]  /*1c10*/  SHF.L.U32 R2, R15, 0x1f, RZ ;  /* 0x0000001f0f027819 */ /* 0x002fe200000006ff */
[----:B------:R-:W-:Y:S01]  /*1c20*/  @!P1 SYNCS.ARRIVE.TRANS64.A1T0 RZ, [UR4+0x48], RZ ;  /* 0x000048ffffff99a7 */ /* 0x000fe20008100004 */
[----:B------:R-:W-:-:S06]  /*1c30*/  UISETP.GT.AND UP0, UPT, UR22, UR21, UPT ;  /* 0x000000151600728c */ /* 0x000fcc000bf04270 */
[----:B--2---:R1:W2:Y:S03]  /*1c40*/  SYNCS.PHASECHK.TRANS64.TRYWAIT P0, [UR8+0x18], R2 ;  /* 0x00001802ff0075a7 */ /* 0x0042a60008001108 */
[----:B------:R-:W-:Y:S05]  /*1c50*/  BRA.U !UP0, `(.L_x_32) ;  /* 0x0000000108c07547 */ /* 0x000fea000b800000 */
[----:B------:R-:W-:Y:S01]  /*1c60*/  UIADD3 UR26, UPT, UPT, UR14, UR23, URZ ;  /* 0x000000170e1a7290 */ /* 0x000fe2000fffe0ff */
[----:B------:R-:W-:-:S11]  /*1c70*/  UMOV UR27, UR13 ;  /* 0x0000000d001b7c82 */ /* 0x000fd60008000000 */
.L_x_38:
[----:B------:R-:W-:Y:S01]  /*1c80*/  ULEA UR17, UR27, UR4, 0x3 ;  /* 0x000000041b117291 */ /* 0x000fe2000f8e18ff */
[----:B--2---:R-:W-:Y:S01]  /*1c90*/  @P5 MOV R3, 0xa000 ;  /* 0x0000a00000035802 */ /* 0x004fe20000000f00 */
[----:B-12---:R-:W-:Y:S10]  /*1ca0*/  @P0 BRA `(.L_x_33) ;  /* 0x00000000000c0947 */ /* 0x006ff40003800000 */
[----:B------:R-:W-:-:S04]  /*1cb0*/  SHF.L.U32 R5, R15, 0x1f, RZ ;  /* 0x0000001f0f057819 */ /* 0x000fc800000006ff */
[----:B------:R-:W2:Y:S02]  /*1cc0*/  SYNCS.PHASECHK.TRANS64.TRYWAIT P0, [UR17+0x18], R5 ;  /* 0x00001805ff0075a7 */ /* 0x000ea40008001111 */
[----:B--2---:R-:W-:Y:S05]  /*1cd0*/  @!P0 BRA `(.L_x_34) ;  /* 0x0000005400048947 */ /* 0x004fea0003800000 */
.L_x_33:
[----:B------:R2:W-:Y:S01]  /*1ce0*/  @P5 SYNCS.ARRIVE.TRANS64 RZ, [UR17], R3 ;  /* 0x00000003ffff59a7 */ /* 0x0005e20008000011 */
[----:B------:R-:W-:-:S04]  /*1cf0*/  ULOP3.LUT UR8, UR7, 0x2, URZ, 0xfc, !UPT ;  /* 0x0000000207087892 */ /* 0x000fc8000f8efcff */
[----:B------:R-:W-:-:S09]  /*1d00*/  UISETP.NE.AND UP0, UPT, UR8, 0x2, UPT ;  /* 0x000000020800788c */ /* 0x000fd2000bf05270 */
[----:B------:R-:W-:Y:S05]  /*1d10*/  BRA.U UP0, `(.L_x_35) ;  /* 0x0000000100047547 */ /* 0x000fea000b800000 */
[----:B------:R-:W-:Y:S05]  /*1d20*/  BPT.TRAP 0x1 ;  /* 0x000000040000795c */ /* 0x000fea0000300000 */
.L_x_35:
[----:B------:R-:W-:Y:S04]  /*1d30*/  BSSY.RECONVERGENT B0, `(.L_x_36) ;  /* 0x0000003000007945 */ /* 0x000fe80003800200 */
[----:B------:R-:W-:Y:S05]  /*1d40*/  @!P4 BRA `(.L_x_37) ;  /* 0x000000000004c947 */ /* 0x000fea0003800000 */
[----:B------:R-:W-:Y:S05]  /*1d50*/  BPT.TRAP 0x1 ;  /* 0x000000040000795c */ /* 0x000fea0000300000 */
.L_x_37:
[----:B------:R-:W-:Y:S05]  /*1d60*/  BSYNC.RECONVERGENT B0 ;  /* 0x0000000000007941 */ /* 0x000fea0003800200 */
.L_x_36:
        /* <DEDUP_REMOVED lines=9> */
[----:B------:R-:W-:Y:S02]  /*1e00*/  USHF.L.U32 UR18, UR23, 0x7, URZ ;  /* 0x0000000717127899 */ /* 0x000fe400080006ff */
[----:B------:R-:W-:Y:S01]  /*1e10*/  ULOP3.LUT UR17, UR17, 0xfefffff8, URZ, 0xc0, !UPT ;  /* 0xfefffff811117892 */ /* 0x000fe2000f8ec0ff */
[----:B-1----:R-:W-:Y:S01]  /*1e20*/  SHF.L.U32 R2, R15, 0x1f, RZ ;  /* 0x0000001f0f027819 */ /* 0x002fe200000006ff */
[----:B------:R-:W-:Y:S02]  /*1e30*/  UIADD3 UR16, UPT, UPT, UR16, 0x4400, URZ ;  /* 0x0000440010107890 */ /* 0x000fe4000fffe0ff */
[----:B------:R-:W-:Y:S01]  /*1e40*/  UIADD3.X UR33, UPT, UPT, URZ, UR25, URZ, UP1, !UPT ;  /* 0x00000019ff217290 */ /* 0x000fe20008ffe4ff */
[----:B------:R4:W1:Y:S01]  /*1e50*/  SYNCS.PHASECHK.TRANS64.TRYWAIT P0, [UR8+0x18], R2 ;  /* 0x00001802ff0075a7 */ /* 0x0008620008001108 */
[----:B------:R-:W-:-:S02]  /*1e60*/  ULEA UR8, UR27, UR4, 0xc ;  /* 0x000000041b087291 */ /* 0x000fc4000f8e60ff */
[----:B------:R-:W-:Y:S02]  /*1e70*/  UIADD3.X UR31, UPT, UPT, URZ, UR25, URZ, UP0, !UPT ;  /* 0x00000019ff1f7290 */ /* 0x000fe400087fe4ff */
[----:B------:R-:W-:Y:S01]  /*1e80*/  UIADD3 UR8, UPT, UPT, UR8, 0x10400, URZ ;  /* 0x0001040008087890 */ /* 0x000fe2000fffe0ff */
[----:B------:R-:W-:Y:S01]  /*1e90*/  UMOV UR28, 0x0 ;  /* 0x00000000001c7882 */ /* 0x000fe20000000000 */
[----:B------:R-:W-:Y:S01]  /*1ea0*/  UMOV UR29, 0x10000000 ;  /* 0x10000000001d7882 */ /* 0x000fe20000000000 */
[----:B------:R-:W-:Y:S01]  /*1eb0*/  UMOV UR19, UR35 ;  /* 0x0000002300137c82 */ /* 0x000fe20008000000 */
[----:B------:R-:W-:Y:S01]  /*1ec0*/  UMOV UR20, UR36 ;  /* 0x0000002400147c82 */ /* 0x000fe20008000000 */
[----:B------:R-:W-:Y:S01]  /*1ed0*/  UMOV UR12, UR36 ;  /* 0x00000024000c7c82 */ /* 0x000fe20008000000 */
[----:B------:R-:W-:Y:S01]  /*1ee0*/  UMOV UR9, UR17 ;  /* 0x0000001100097c82 */ /* 0x000fe20008000000 */
[----:B------:R-:W-:Y:S01]  /*1ef0*/  UMOV UR10, UR18 ;  /* 0x00000012000a7c82 */ /* 0x000fe20008000000 */
[----:B------:R4:W-:Y:S01]  /*1f00*/  UTMALDG.3D.2CTA [UR16], [UR32], desc[UR28] ;  /* 0x00001c10200075b4 */ /* 0x0009e20008211000 */
[----:B------:R-:W-:Y:S01]  /*1f10*/  UIADD3 UR23, UPT, UPT, UR23, 0x1, URZ ;  /* 0x0000000117177890 */ /* 0x000fe2000fffe0ff */
[----:B------:R-:W-:-:S03]  /*1f20*/  UMOV UR27, UR13 ;  /* 0x0000000d001b7c82 */ /* 0x000fc60008000000 */
[----:B------:R-:W-:Y:S01]  /*1f30*/  UISETP.NE.AND UP0, UPT, UR23, UR26, UPT ;  /* 0x0000001a1700728c */ /* 0x000fe2000bf05270 */
[----:B------:R4:W-:Y:S08]  /*1f40*/  UTMALDG.3D.2CTA [UR8], [UR30], desc[UR28] ;  /* 0x00001c081e0075b4 */ /* 0x0009f00008211000 */
[----:B----4-:R-:W-:Y:S05]  /*1f50*/  BRA.U UP0, `(.L_x_38) ;  /* 0xfffffffd00487547 */ /* 0x010fea000b83ffff */
.L_x_32:
[C---:B-1----:R-:W-:Y:S01]  /*1f60*/  LEA R2, R14.reuse, UR4, 0x3 ;  /* 0x000000040e027c11 */ /* 0x042fe2000f8e18ff */
[----:B------:R-:W-:Y:S01]  /*1f70*/  NOP ;  /* 0x0000000000007918 */ /* 0x000fe20000000000 */
[----:B--2---:R-:W-:Y:S02]  /*1f80*/  SHF.L.U32 R3, R13, 0x1f, RZ ;  /* 0x0000001f0d037819 */ /* 0x004fe400000006ff */
[----:B------:R-:W-:Y:S02]  /*1f90*/  LEA R4, R14, UR4, 0x4 ;  /* 0x000000040e047c11 */ /* 0x000fe4000f8e20ff */
[----:B------:R-:W1:Y:S02]  /*1fa0*/  SYNCS.PHASECHK.TRANS64.TRYWAIT P0, [R2+URZ+0x50], R3 ;  /* 0x00005003020075a7 */ /* 0x000e6400080011ff */
[----:B-1----:R-:W-:Y:S05]  /*1fb0*/  @!P0 BRA `(.L_x_39) ;  /* 0x0000005000648947 */ /* 0x002fea0003800000 */
.L_x_115:
[----:B------:R-:W2:Y:S01]  /*1fc0*/  LDS.128 R4, [R4+0xe0] ;  /* 0x0000e00004047984 */ /* 0x000ea20000000c00 */
[----:B------:R-:W-:Y:S01]  /*1fd0*/  ISETP.GE.AND P0, PT, R72, 0x1, PT ;  /* 0x000000014800780c */ /* 0x000fe20003f06270 */
[----:B-1----:R-:W-:Y:S01]  /*1fe0*/  VIADD R2, R2, 0x60 ;  /* 0x0000006002027836 */ /* 0x002fe20000000000 */
[----:B------:R-:W-:Y:S01]  /*1ff0*/  @!PT LDS RZ, [RZ] ;  /* 0x00000000fffff984 */ /* 0x000fe20000000800 */
[----:B------:R-:W-:Y:S01]  /*2000*/  @!PT LDS RZ, [RZ] ;  /* 0x00000000fffff984 */ /* 0x000fe20000000800 */
[----:B------:R-:W-:Y:S01]  /*2010*/  @!PT LDS RZ, [RZ] ;  /* 0x00000000fffff984 */ /* 0x000fe20000000800 */
[----:B------:R-:W-:Y:S01]  /*2020*/  @!PT LDS RZ, [RZ] ;  /* 0x00000000fffff984 */ /* 0x000fe20000000800 */
[----:B------:R1:W-:Y:S06]  /*2030*/  MEMBAR.ALL.CTA ;  /* 0x0000000000007992 */ /* 0x0003ec0000008000 */
[----:B-1----:R-:W1:Y:S01]  /*2040*/  FENCE.VIEW.ASYNC.S ;  /* 0x00000000000073c6 */ /* 0x002e620000000000 */
[----:B------:R-:W-:-:S04]  /*2050*/  PRMT R2, RZ, 0x654, R2 ;  /* 0x00000654ff027816 */ /* 0x000fc80000000002 */
[----:B-1----:R1:W-:Y:S01]  /*2060*/  SYNCS.ARRIVE.TRANS64.RED.A1T0 RZ, [R2+URZ], RZ ;  /* 0x000000ff02ff79a7 */ /* 0x0023e200081004ff */
[----:B--2---:R-:W-:-:S13]  /*2070*/  LOP3.LUT P2, RZ, R6, 0x1, RZ, 0xc0, !PT ;  /* 0x0000000106ff7812 */ /* 0x004fda000784c0ff */
[----:B------:R-:W-:Y:S01]  /*2080*/  @P2 SHF.R.U32.HI R3, RZ, 0x10, R5 ;  /* 0x00000010ff032819 */ /* 0x000fe20000011605 */
[----:B------:R-:W-:Y:S01]  /*2090*/  VOTEU.ANY UP0, P2 ;  /* 0x0000000000ff7886 */ /* 0x000fe20001000100 */
[----:B------:R-:W-:Y:S02]  /*20a0*/  @P2 MOV R11, R4 ;  /* 0x00000004000b2202 */ /* 0x000fe40000000f00 */
[----:B------:R-:W-:Y:S02]  /*20b0*/  @P2 R2UR.BROADCAST UR8, R3 ;  /* 0x00000000030822ca */ /* 0x000fe400008e0000 */
[----:B------:R-:W-:-:S11]  /*20c0*/  @P2 LOP3.LUT R8, R5, 0xffff, RZ, 0xc0, !PT ;  /* 0x0000ffff05082812 */ /* 0x000fd600078ec0ff */
[----:B------:R-:W-:Y:S01]  /*20d0*/  @UP0 UMOV UR36, UR8 ;  /* 0x0000000800240c82 */ /* 0x000fe20008000000 */
[----:B-1----:R-:W-:Y:S05]  /*20e0*/  @!P0 BRA `(.L_x_40) ;  /* 0x0000000000b88947 */ /* 0x002fea0003800000 */
[----:B------:R-:W3:Y:S01]  /*20f0*/  LDC.64 R4, c[0x0][0xb18] ;  /* 0x0002c600ff047b82 */ /* 0x000ee20000000a00 */
[----:B------:R-:W-:-:S07]  /*2100*/  ISETP.NE.AND P3, PT, R72, 0x1, PT ;  /* 0x000000014800780c */ /* 0x000fce0003f65270 */
[----:B------:R-:W1:Y:S08]  /*2110*/  LDC.64 R6, c[0x0][0xb10] ;  /* 0x0002c400ff067b82 */ /* 0x000e700000000a00 */
[----:B------:R-:W2:Y:S08]  /*2120*/  LDC R18, c[0x0][0xb20] ;  /* 0x0002c800ff127b82 */ /* 0x000eb00000000800 */
[----:B------:R-:W4:Y:S01]  /*2130*/  LDC R20, c[0x0][0xb0c] ;  /* 0x0002c300ff147b82 */ /* 0x000f220000000800 */
[----:B---3--:R-:W-:Y:S01]  /*2140*/  IMAD.HI.U32 R19, R0, R5, RZ ;  /* 0x0000000500137227 */ /* 0x008fe200078e00ff */
[----:B------:R-:W-:-:S03]  /*2150*/  ISETP.NE.AND P0, PT, R4, 0x1, PT ;  /* 0x000000010400780c */ /* 0x000fc60003f05270 */
[----:B------:R-:W-:-:S03]  /*2160*/  IMAD.HI.U32 R5, R8, R5, RZ ;  /* 0x0000000508057227 */ /* 0x000fc600078e00ff */
[----:B------:R-:W3:Y:S01]  /*2170*/  LDC.64 R2, c[0x0][0xb28] ;  /* 0x0002ca00ff027b82 */ /* 0x000ee20000000a00 */
[----:B-1----:R-:W-:-:S04]  /*2180*/  IMAD.HI.U32 R22, R9, R6, RZ ;  /* 0x0000000609167227 */ /* 0x002fc800078e00ff */
[----:B------:R-:W-:Y:S01]  /*2190*/  IMAD.HI.U32 R24, R11, R6, RZ ;  /* 0x000000060b187227 */ /* 0x000fe200078e00ff */
[----:B------:R-:W-:Y:S02]  /*21a0*/  SHF.R.U32.HI R22, RZ, R7, R22 ;  /* 0x00000007ff167219 */ /* 0x000fe40000011616 */
[-C--:B--2---:R-:W-:Y:S02]  /*21b0*/  SHF.R.U32.HI R19, RZ, R18.reuse, R19 ;  /* 0x00000012ff137219 */ /* 0x084fe40000011613 */
[----:B------:R-:W-:Y:S02]  /*21c0*/  SHF.R.U32.HI R5, RZ, R18, R5 ;  /* 0x00000012ff057219 */ /* 0x000fe40000011605 */
[----:B------:R-:W-:Y:S02]  /*21d0*/  SEL R19, R0, R19, !P0 ;  /* 0x0000001300137207 */ /* 0x000fe40004000000 */
[----:B------:R-:W-:Y:S02]  /*21e0*/  SHF.R.U32.HI R24, RZ, R7, R24 ;  /* 0x00000007ff187219 */ /* 0x000fe40000011618 */
[----:B----4-:R-:W-:-:S02]  /*21f0*/  ISETP.NE.AND P1, PT, R20, 0x1, PT ;  /* 0x000000011400780c */ /* 0x010fc40003f25270 */
[----:B------:R-:W-:Y:S02]  /*2200*/  SEL R5, R8, R5, !P0 ;  /* 0x0000000508057207 */ /* 0x000fe40004000000 */
[----:B------:R-:W-:Y:S02]  /*2210*/  SEL R21, R9, R22, !P1 ;  /* 0x0000001609157207 */ /* 0x000fe40004800000 */
[----:B------:R-:W-:Y:S01]  /*2220*/  SEL R7, R11, R24, !P1 ;  /* 0x000000180b077207 */ /* 0x000fe20004800000 */
[----:B---3--:R-:W-:-:S04]  /*2230*/  IMAD.HI.U32 R22, R19, R2, RZ ;  /* 0x0000000213167227 */ /* 0x008fc800078e00ff */
[----:B------:R-:W-:Y:S01]  /*2240*/  IMAD.HI.U32 R6, R21, R2, RZ ;  /* 0x0000000215067227 */ /* 0x000fe200078e00ff */
[----:B------:R-:W-:-:S04]  /*2250*/  @P3 SHF.R.U32.HI R19, RZ, R3, R22 ;  /* 0x00000003ff133219 */ /* 0x000fc80000011616 */
[----:B------:R-:W-:Y:S01]  /*2260*/  @P3 SHF.R.U32.HI R21, RZ, R3, R6 ;  /* 0x00000003ff153219 */ /* 0x000fe20000011606 */
[----:B------:R-:W-:-:S04]  /*2270*/  IMAD R19, R72, R19, RZ ;  /* 0x0000001348137224 */ /* 0x000fc800078e02ff */
[----:B------:R-:W-:Y:S01]  /*2280*/  IMAD R6, R72, R21, RZ ;  /* 0x0000001548067224 */ /* 0x000fe200078e02ff */
[C---:B------:R-:W-:Y:S02]  /*2290*/  ISETP.GE.AND P0, PT, R5.reuse, R19, PT ;  /* 0x000000130500720c */ /* 0x040fe40003f06270 */
[----:B------:R-:W-:Y:S02]  /*22a0*/  IADD3 R19, PT, PT, -R5, RZ, RZ ;  /* 0x000000ff05137210 */ /* 0x000fe40007ffe1ff */
[----:B------:R-:W-:Y:S01]  /*22b0*/  ISETP.GE.OR P0, PT, R7, R6, P0 ;  /* 0x000000060700720c */ /* 0x000fe20000706670 */
[----:B------:R-:W-:-:S04]  /*22c0*/  IMAD.HI.U32 R6, R5, R2, RZ ;  /* 0x0000000205067227 */ /* 0x000fc800078e00ff */
[----:B------:R-:W-:Y:S01]  /*22d0*/  IMAD R8, R4, R19, R8 ;  /* 0x0000001304087224 */ /* 0x000fe200078e0208 */
[----:B------:R-:W-:-:S04]  /*22e0*/  SHF.R.U32.HI R6, RZ, R3, R6 ;  /* 0x00000003ff067219 */ /* 0x000fc80000011606 */
[----:B------:R-:W-:-:S03]  /*22f0*/  SEL R6, R5, R6, !P3 ;  /* 0x0000000605067207 */ /* 0x000fc60005800000 */
[----:B------:R-:W-:-:S04]  /*2300*/  @!P0 IMAD.HI.U32 R18, R7, R2, RZ ;  /* 0x0000000207128227 */ /* 0x000fc800078e00ff */
[----:B------:R-:W-:Y:S01]  /*2310*/  IMAD.MOV R2, RZ, RZ, -R6 ;  /* 0x000000ffff027224 */ /* 0x000fe200078e0a06 */
[----:B------:R-:W-:-:S03]  /*2320*/  @!P0 SHF.R.U32.HI R18, RZ, R3, R18 ;  /* 0x00000003ff128219 */ /* 0x000fc60000011612 */
[----:B------:R-:W-:Y:S01]  /*2330*/  IMAD R2, R72, R2, R5 ;  /* 0x0000000248027224 */ /* 0x000fe200078e0205 */
        /* <DEDUP_REMOVED lines=9> */
.L_x_40:
[----:B------:R-:W1:Y:S02]  /*23d0*/  LDCU UR8, c[0x0][0xb30] ;  /* 0x00016600ff0877ac */ /* 0x000e640008000800 */
[----:B-1----:R-:W-:-:S09]  /*23e0*/  UISETP.NE.AND UP0, UPT, UR8, 0x1, UPT ;  /* 0x000000010800788c */ /* 0x002fd2000bf05270 */
[----:B------:R-:W-:Y:S05]  /*23f0*/  BRA.U UP0, `(.L_x_41) ;  /* 0x0000000100407547 */ /* 0x000fea000b800000 */
[----:B------:R-:W1:Y:S08]  /*2400*/  LDC.64 R4, c[0x0][0xb10] ;  /* 0x0002c400ff047b82 */ /* 0x000e700000000a00 */
[----:B------:R-:W2:Y:S08]  /*2410*/  LDC.64 R2, c[0x0][0xb18] ;  /* 0x0002c600ff027b82 */ /* 0x000eb00000000a00 */
[----:B------:R-:W4:Y:S08]  /*2420*/  LDC R6, c[0x0][0xb20] ;  /* 0x0002c800ff067b82 */ /* 0x000f300000000800 */
[----:B------:R-:W3:Y:S01]  /*2430*/  LDC R18, c[0x0][0xb0c] ;  /* 0x0002c300ff127b82 */ /* 0x000ee20000000800 */
[----:B-1----:R-:W-:-:S05]  /*2440*/  IMAD.HI.U32 R4, R11, R4, RZ ;  /* 0x000000040b047227 */ /* 0x002fca00078e00ff */
[----:B------:R-:W-:Y:S01]  /*2450*/  SHF.R.U32.HI R4, RZ, R5, R4 ;  /* 0x00000005ff047219 */ /* 0x000fe20000011604 */
[----:B--2---:R-:W-:Y:S01]  /*2460*/  IMAD.HI.U32 R3, R8, R3, RZ ;  /* 0x0000000308037227 */ /* 0x004fe200078e00ff */
[----:B------:R-:W-:-:S04]  /*2470*/  ISETP.NE.AND P0, PT, R2, 0x1, PT ;  /* 0x000000010200780c */ /* 0x000fc80003f05270 */
[----:B----4-:R-:W-:-:S04]  /*2480*/  SHF.R.U32.HI R3, RZ, R6, R3 ;  /* 0x00000006ff037219 */ /* 0x010fc80000011603 */
[----:B------:R-:W-:Y:S02]  /*2490*/  SEL R3, R8, R3, !P0 ;  /* 0x0000000308037207 */ /* 0x000fe40004000000 */
[----:B---3--:R-:W-:-:S04]  /*24a0*/  ISETP.NE.AND P1, PT, R18, 0x1, PT ;  /* 0x000000011200780c */ /* 0x008fc80003f25270 */
[----:B------:R-:W-:-:S05]  /*24b0*/  SEL R4, R11, R4, !P1 ;  /* 0x000000040b047207 */ /* 0x000fca0004800000 */
[----:B------:R-:W-:Y:S02]  /*24c0*/  IMAD.IADD R5, R3, 0x1, -R4 ;  /* 0x0000000103057824 */ /* 0x000fe400078e0a04 */
[----:B------:R-:W-:Y:S02]  /*24d0*/  IMAD.IADD R3, R4, 0x1, -R3 ;  /* 0x0000000104037824 */ /* 0x000fe400078e0a03 */
[----:B------:R-:W-:Y:S02]  /*24e0*/  IMAD R11, R5, R18, R11 ;  /* 0x00000012050b7224 */ /* 0x000fe400078e020b */
[----:B------:R-:W-:-:S07]  /*24f0*/  IMAD R8, R3, R2, R8 ;  /* 0x0000000203087224 */ /* 0x000fce00078e0208 */
.L_x_41:
[----:B------:R-:W-:Y:S01]  /*2500*/  VIADD R14, R14, 0x1 ;  /* 0x000000010e0e7836 */ /* 0x000fe20000000000 */
[----:B------:R-:W-:Y:S01]  /*2510*/  PLOP3.LUT P1, PT, PT, PT, PT, 0x80, 0x8 ;  /* 0x000000000008781c */ /* 0x000fe20003f2f070 */
[----:B------:R-:W-:Y:S02]  /*2520*/  IMAD.IADD R155, R11, 0x1, R154 ;  /* 0x000000010b9b7824 */ /* 0x000fe400078e029a */
[----:B------:R-:W-:Y:S01]  /*2530*/  IMAD.IADD R164, R8, 0x1, R143 ;  /* 0x0000000108a47824 */ /* 0x000fe200078e028f */
[----:B------:R-:W-:-:S04]  /*2540*/  ISETP.NE.AND P0, PT, R14, 0x2, PT ;  /* 0x000000020e00780c */ /* 0x000fc80003f05270 */
[----:B------:R-:W-:Y:S02]  /*2550*/  SEL R2, RZ, 0x1, P0 ;  /* 0x00000001ff027807 */ /* 0x000fe40000000000 */
[----:B------:R-:W-:Y:S02]  /*2560*/  SEL R14, R14, RZ, P0 ;  /* 0x000000ff0e0e7207 */ /* 0x000fe40000000000 */
[----:B------:R-:W-:Y:S01]  /*2570*/  LOP3.LUT R13, R13, R2, RZ, 0x3c, !PT ;  /* 0x000000020d0d7212 */ /* 0x000fe200078e3cff */
[----:B------:R-:W-:Y:S06]  /*2580*/  @P2 BRA `(.L_x_42) ;  /* 0xfffffff000582947 */ /* 0x000fec000383ffff */
[----:B------:R-:W-:Y:S01]  /*2590*/  UIADD3 UR4, UPT, UPT, UR4, 0x18, URZ ;  /* 0x0000001804047890 */ /* 0x000fe2000fffe0ff */
[----:B------:R-:W-:-:S03]  /*25a0*/  SHF.L.U32 R3, R15, 0x1f, RZ ;  /* 0x0000001f0f037819 */ /* 0x000fc600000006ff */
[----:B------:R-:W-:-:S09]  /*25b0*/  ULEA UR5, UR13, UR4, 0x3 ;  /* 0x000000040d057291 */ /* 0x000fd2000f8e18ff */
[----:B------:R-:W1:Y:S02]  /*25c0*/  SYNCS.PHASECHK.TRANS64.TRYWAIT P0, [UR5], R3 ;  /* 0x00000003ff0075a7 */ /* 0x000e640008001105 */
[----:B-1----:R-:W-:Y:S05]  /*25d0*/  @!P0 BRA `(.L_x_43) ;  /* 0x0000004800f08947 */ /* 0x002fea0003800000 */
.L_x_117:
[----:B------:R-:W-:-:S04]  /*25e0*/  UIADD3 UR6, UPT, UPT, UR13, 0x1, URZ ;  /* 0x000000010d067890 */ /* 0x000fc8000fffe0ff */
[----:B------:R-:W-:-:S04]  /*25f0*/  UISETP.NE.AND UP0, UPT, UR6, 0x3, UPT ;  /* 0x000000030600788c */ /* 0x000fc8000bf05270 */
[----:B------:R-:W-:Y:S02]  /*2600*/  USEL UR7, URZ, 0x1, UP0 ;  /* 0x00000001ff077887 */ /* 0x000fe40008000000 */
[----:B------:R-:W-:-:S04]  /*2610*/  USEL UR6, UR6, URZ, UP0 ;  /* 0x000000ff06067287 */ /* 0x000fc80008000000 */
[----:B------:R-:W-:Y:S01]  /*2620*/  ULEA UR5, UR6, UR4, 0x3 ;  /* 0x0000000406057291 */ /* 0x000fe2000f8e18ff */
[----:B------:R-:W-:-:S04]  /*2630*/  LOP3.LUT R15, R15, UR7, RZ, 0x3c, !PT ;  /* 0x000000070f0f7c12 */ /* 0x000fc8000f8e3cff */
[----:B-1----:R-:W-:-:S04]  /*2640*/  SHF.L.U32 R3, R15, 0x1f, RZ ;  /* 0x0000001f0f037819 */ /* 0x002fc800000006ff */
[----:B------:R-:W1:Y:S02]  /*2650*/  SYNCS.PHASECHK.TRANS64.TRYWAIT P0, [UR5], R3 ;  /* 0x00000003ff0075a7 */ /* 0x000e640008001105 */
[----:B-1----:R-:W-:Y:S05]  /*2660*/  @!P0 BRA `(.L_x_44) ;  /* 0x0000004800e48947 */ /* 0x002fea0003800000 */
.L_x_119:
[----:B------:R-:W-:-:S04]  /*2670*/  UIADD3 UR6, UPT, UPT, UR6, 0x1, URZ ;  /* 0x0000000106067890 */ /* 0x000fc8000fffe0ff */
[----:B------:R-:W-:-:S04]  /*2680*/  UISETP.NE.AND UP0, UPT, UR6, 0x3, UPT ;  /* 0x000000030600788c */ /* 0x000fc8000bf05270 */
[----:B------:R-:W-:Y:S02]  /*2690*/  USEL UR5, URZ, 0x1, UP0 ;  /* 0x00000001ff057887 */ /* 0x000fe40008000000 */
[----:B------:R-:W-:-:S04]  /*26a0*/  USEL UR6, UR6, URZ, UP0 ;  /* 0x000000ff06067287 */ /* 0x000fc80008000000 */
[----:B------:R-:W-:Y:S01]  /*26b0*/  ULEA UR6, UR6, UR4, 0x3 ;  /* 0x0000000406067291 */ /* 0x000fe2000f8e18ff */
[----:B-1----:R-:W-:-:S04]  /*26c0*/  LOP3.LUT R3, R15, UR5, RZ, 0x3c, !PT ;  /* 0x000000050f037c12 */ /* 0x002fc8000f8e3cff */
[----:B------:R-:W-:Y:S01]  /*26d0*/  SHF.L.U32 R3, R3, 0x1f, RZ ;  /* 0x0000001f03037819 */ /* 0x000fe200000006ff */
[----:B---3--:R-:W-:-:S07]  /*26e0*/  IMAD.U32 R0, RZ, RZ, UR6 ;  /* 0x00000006ff007e24 */ /* 0x008fce000f8e00ff */
.L_x_45:
[----:B-1----:R1:W2:Y:S02]  /*26f0*/  SYNCS.PHASECHK.TRANS64.TRYWAIT P0, [R0+URZ], R3 ;  /* 0x00000003000075a7 */ /* 0x0022a400080011ff */
[----:B--2---:R-:W-:Y:S05]  /*2700*/  @!P0 NANOSLEEP.SYNCS 0x989680 ;  /* 0x009896800000895d */ /* 0x004fea0003900000 */
[----:B------:R-:W2:Y:S02]  /*2710*/  @!P0 SYNCS.PHASECHK.TRANS64 P0, [R0+URZ], R3 ;  /* 0x00000003000085a7 */ /* 0x000ea400080010ff */
[----:B--2---:R-:W-:Y:S05]  /*2720*/  @P0 EXIT ;  /* 0x000000000000094d */ /* 0x004fea0003800000 */
[----:B------:R-:W-:Y:S05]  /*2730*/  BRA `(.L_x_45) ;  /* 0xfffffffc00ec7947 */ /* 0x000fea000383ffff */
.L_x_22:
[----:B------:R-:W-:-:S04]  /*2740*/  UISETP.NE.AND UP1, UPT, UR37, URZ, UPT ;  /* 0x000000ff2500728c */ /* 0x000fc8000bf25270 */
[----:B------:R-:W-:-:S09]  /*2750*/  UISETP.NE.OR UP1, UPT, UR10, 0x1, UP1 ;  /* 0x000000010a00788c */ /* 0x000fd20008f25670 */
[----:B------:R-:W-:Y:S05]  /*2760*/  BRA.U UP1, `(.L_x_46) ;  /* 0x00000005014c7547 */ /* 0x000fea000b800000 */
[----:B------:R-:W-:Y:S01]  /*2770*/  HFMA2 R11, -RZ, RZ, 0, 0 ;  /* 0x00000000ff0b7431 */ /* 0x000fe200000001ff */
[----:B------:R-:W-:Y:S01]  /*2780*/  ISETP.GE.U32.AND P2, PT, R10, 0x2, PT ;  /* 0x000000020a00780c */ /* 0x000fe20003f46070 */
[----:B------:R-:W-:Y:S01]  /*2790*/  IMAD.MOV.U32 R12, RZ, RZ, 0x1 ;  /* 0x00000001ff0c7424 */ /* 0x000fe200078e00ff */
[----:B------:R-:W-:Y:S01]  /*27a0*/  CS2R R8, SRZ ;  /* 0x0000000000087805 */ /* 0x000fe2000001ff00 */
[----:B------:R-:W-:Y:S01]  /*27b0*/  IMAD.MOV.U32 R3, RZ, RZ, RZ ;  /* 0x000000ffff037224 */ /* 0x000fe200078e00ff */
[----:B------:R-:W-:Y:S01]  /*27c0*/  UMOV UR4, 0x400 ;  /* 0x0000040000047882 */ /* 0x000fe20000000000 */
[----:B------:R-:W-:Y:S01]  /*27d0*/  UMOV UR6, URZ ;  /* 0x000000ff00067c82 */ /* 0x000fe20008000000 */
[----:B------:R-:W-:-:S12]  /*27e0*/  ULEA UR37, UR37, UR4, 0x18 ;  /* 0x0000000425257291 */ /* 0x000fd8000f8ec0ff */
.L_x_50:
[----:B------:R-:W-:Y:S02]  /*27f0*/  LEA R0, R3, UR37, 0x3 ;  /* 0x0000002503007c11 */ /* 0x000fe4000f8e18ff */
[----:B------:R-:W-:-:S03]  /*2800*/  SHF.L.U32 R5, R8, 0x1f, RZ ;  /* 0x0000001f08057819 */ /* 0x000fc600000006ff */
[----:B------:R-:W-:Y:S01]  /*2810*/  VIADD R4, R0, 0xc0 ;  /* 0x000000c000047836 */ /* 0x000fe20000000000 */
[----:B------:R-:W1:Y:S02]  /*2820*/  SYNCS.PHASECHK.TRANS64.TRYWAIT P0, [R0+URZ+0xb0], R5 ;  /* 0x0000b005000075a7 */ /* 0x000e6400080011ff */
[----:B-1----:R-:W-:Y:S05]  /*2830*/  @!P0 BRA `(.L_x_47) ;  /* 0x0000004800888947 */ /* 0x002fea0003800000 */
.L_x_120:
[----:B------:R-:W-:Y:S01]  /*2840*/  ULEA UR5, UR6, UR37, 0x3 ;  /* 0x0000002506057291 */ /* 0x000fe2000f8e18ff */
[----:B------:R-:W-:Y:S01]  /*2850*/  PRMT R4, RZ, 0x654, R4 ;  /* 0x00000654ff047816 */ /* 0x000fe20000000004 */
[----:B-1----:R-:W-:Y:S01]  /*2860*/  @!P2 IMAD.MOV.U32 R5, RZ, RZ, 0x10 ;  /* 0x00000010ff05a424 */ /* 0x002fe200078e00ff */
[----:B------:R-:W-:Y:S01]  /*2870*/  SHF.L.U32 R7, R12, 0x1f, RZ ;  /* 0x0000001f0c077819 */ /* 0x000fe200000006ff */
[----:B------:R-:W-:Y:S01]  /*2880*/  UIADD3 UR4, UPT, UPT, UR5, 0x50, URZ ;  /* 0x0000005005047890 */ /* 0x000fe2000fffe0ff */
[----:B------:R1:W-:Y:S05]  /*2890*/  SYNCS.ARRIVE.TRANS64.RED.A1T0 RZ, [R4+URZ], RZ ;  /* 0x000000ff04ff79a7 */ /* 0x0003ea00081004ff */
[----:B------:R-:W-:Y:S01]  /*28a0*/  IMAD.U32 R13, RZ, RZ, UR4 ;  /* 0x00000004ff0d7e24 */ /* 0x000fe2000f8e00ff */
[----:B------:R-:W2:Y:S04]  /*28b0*/  SYNCS.PHASECHK.TRANS64.TRYWAIT P0, [UR5+0x60], R7 ;  /* 0x00006007ff0075a7 */ /* 0x000ea80008001105 */
[----:B------:R-:W-:Y:S01]  /*28c0*/  PRMT R13, R10, 0x654, R13 ;  /* 0x000006540a0d7816 */ /* 0x000fe2000000000d */
[----:B-12---:R-:W-:Y:S06]  /*28d0*/  @!P0 BRA `(.L_x_48) ;  /* 0x0000004800748947 */ /* 0x006fec0003800000 */
.L_x_122:
[----:B------:R-:W-:Y:S01]  /*28e0*/  ULEA UR4, UR6, UR37, 0x4 ;  /* 0x0000002506047291 */ /* 0x000fe2000f8e20ff */
[----:B------:R-:W-:Y:S01]  /*28f0*/  SEL R2, R13, R2, !P2 ;  /* 0x000000020d027207 */ /* 0x000fe20005000000 */
[----:B------:R-:W-:Y:S01]  /*2900*/  UIADD3 UR5, UPT, UPT, UR5, 0x50, URZ ;  /* 0x0000005005057890 */ /* 0x000fe2000fffe0ff */
[----:B-1----:R-:W-:Y:S01]  /*2910*/  LEA R0, R11, UR37, 0x3 ;  /* 0x000000250b007c11 */ /* 0x002fe2000f8e18ff */
[----:B------:R-:W-:Y:S01]  /*2920*/  UIADD3 UR4, UPT, UPT, UR4, 0xe0, URZ ;  /* 0x000000e004047890 */ /* 0x000fe2000fffe0ff */
[----:B------:R1:W-:Y:S01]  /*2930*/  @!P2 SYNCS.ARRIVE.TRANS64.RED RZ, [R2+URZ], R5 ;  /* 0x0000000502ffa9a7 */ /* 0x0003e200080004ff */
[----:B------:R-:W-:Y:S01]  /*2940*/  UIADD3 UR6, UPT, UPT, UR6, 0x1, URZ ;  /* 0x0000000106067890 */ /* 0x000fe2000fffe0ff */
[----:B------:R-:W-:-:S03]  /*2950*/  VIADD R3, R3, 0x1 ;  /* 0x0000000103037836 */ /* 0x000fc60000000000 */
[----:B------:R-:W-:Y:S02]  /*2960*/  UISETP.NE.AND UP0, UPT, UR6, 0x2, UPT ;  /* 0x000000020600788c */ /* 0x000fe4000bf05270 */
[----:B------:R-:W-:Y:S01]  /*2970*/  ISETP.NE.AND P0, PT, R3, 0x2, PT ;  /* 0x000000020300780c */ /* 0x000fe20003f05270 */
[----:B------:R-:W-:Y:S06]  /*2980*/  UGETNEXTWORKID.BROADCAST [UR4], [UR5] ;  /* 0x00000000040073ca */ /* 0x000fec0008000100 */
[----:B------:R-:W-:Y:S02]  /*2990*/  USEL UR4, URZ, 0x1, UP0 ;  /* 0x00000001ff047887 */ /* 0x000fe40008000000 */
[----:B------:R-:W-:-:S04]  /*29a0*/  USEL UR6, UR6, URZ, UP0 ;  /* 0x000000ff06067287 */ /* 0x000fc80008000000 */
[----:B------:R-:W-:Y:S02]  /*29b0*/  LOP3.LUT R12, R12, UR4, RZ, 0x3c, !PT ;  /* 0x000000040c0c7c12 */ /* 0x000fe4000f8e3cff */
[----:B-1----:R-:W-:-:S04]  /*29c0*/  SHF.L.U32 R5, R9, 0x1f, RZ ;  /* 0x0000001f09057819 */ /* 0x002fc800000006ff */
[----:B------:R-:W1:Y:S02]  /*29d0*/  SYNCS.PHASECHK.TRANS64.TRYWAIT P1, [R0+URZ+0x50], R5 ;  /* 0x00005005000075a7 */ /* 0x000e6400080211ff */
[----:B-1----:R-:W-:Y:S05]  /*29e0*/  @!P1 BRA `(.L_x_49) ;  /* 0x0000004800489947 */ /* 0x002fea0003800000 */
.L_x_123:
[----:B------:R-:W-:Y:S01]  /*29f0*/  LEA R4, R11, UR37, 0x4 ;  /* 0x000000250b047c11 */ /* 0x000fe2000f8e20ff */
[----:B-1----:R-:W-:Y:S01]  /*2a00*/  VIADD R0, R0, 0x60 ;  /* 0x0000006000007836 */ /* 0x002fe20000000000 */
[----:B------:R-:W-:Y:S01]  /*2a10*/  SEL R3, R3, RZ, P0 ;  /* 0x000000ff03037207 */ /* 0x000fe20000000000 */
[----:B------:R-:W-:-:S03]  /*2a20*/  VIADD R11, R11, 0x1 ;  /* 0x000000010b0b7836 */ /* 0x000fc60000000000 */
[----:B------:R-:W1:Y:S01]  /*2a30*/  LDS.128 R4, [R4+0xe0] ;  /* 0x0000e00004047984 */ /* 0x000e620000000c00 */
[----:B------:R-:W-:Y:S02]  /*2a40*/  PRMT R0, RZ, 0x654, R0 ;  /* 0x00000654ff007816 */ /* 0x000fe40000000000 */
[C---:B------:R-:W-:Y:S01]  /*2a50*/  ISETP.NE.AND P1, PT, R11.reuse, 0x2, PT ;  /* 0x000000020b00780c */ /* 0x040fe20003f25270 */
[----:B------:R-:W-:Y:S01]  /*2a60*/  @!PT LDS RZ, [RZ] ;  /* 0x00000000fffff984 */ /* 0x000fe20000000800 */
[----:B------:R-:W-:Y:S01]  /*2a70*/  @!PT LDS RZ, [RZ] ;  /* 0x00000000fffff984 */ /* 0x000fe20000000800 */
[----:B------:R-:W-:Y:S01]  /*2a80*/  @!PT LDS RZ, [RZ] ;  /* 0x00000000fffff984 */ /* 0x000fe20000000800 */
[----:B------:R-:W-:Y:S01]  /*2a90*/  @!PT LDS RZ, [RZ] ;  /* 0x00000000fffff984 */ /* 0x000fe20000000800 */
[----:B------:R2:W-:Y:S06]  /*2aa0*/  MEMBAR.ALL.CTA ;  /* 0x0000000000007992 */ /* 0x0005ec0000008000 */
[----:B--2---:R-:W2:Y:S01]  /*2ab0*/  FENCE.VIEW.ASYNC.S ;  /* 0x00000000000073c6 */ /* 0x004ea20000000000 */
[----:B------:R-:W-:Y:S01]  /*2ac0*/  SEL R11, R11, RZ, P1 ;  /* 0x000000ff0b0b7207 */ /* 0x000fe20000800000 */
[----:B--2---:R2:W-:Y:S01]  /*2ad0*/  SYNCS.ARRIVE.TRANS64.RED.A1T0 RZ, [R0+URZ], RZ ;  /* 0x000000ff00ff79a7 */ /* 0x0045e200081004ff */
[----:B-1----:R-:W-:-:S02]  /*2ae0*/  LOP3.LUT P3, RZ, R6, 0x1, RZ, 0xc0, !PT ;  /* 0x0000000106ff7812 */ /* 0x002fc4000786c0ff */
[----:B------:R-:W-:-:S04]  /*2af0*/  SEL R5, RZ, 0x1, P0 ;  /* 0x00000001ff057807 */ /* 0x000fc80000000000 */
[----:B------:R-:W-:Y:S02]  /*2b00*/  LOP3.LUT R8, R8, R5, RZ, 0x3c, !PT ;  /* 0x0000000508087212 */ /* 0x000fe400078e3cff */
[----:B--2---:R-:W-:-:S04]  /*2b10*/  SEL R0, RZ, 0x1, P1 ;  /* 0x00000001ff007807 */ /* 0x004fc80000800000 */
[----:B------:R-:W-:Y:S01]  /*2b20*/  LOP3.LUT R9, R9, R0, RZ, 0x3c, !PT ;  /* 0x0000000009097212 */ /* 0x000fe200078e3cff */
[----:B------:R-:W-:Y:S06]  /*2b30*/  @P3 BRA `(.L_x_50) ;  /* 0xfffffffc002c3947 */ /* 0x000fec000383ffff */
[----:B------:R-:W-:Y:S01]  /*2b40*/  ULEA UR5, UR6, UR37, 0x3 ;  /* 0x0000002506057291 */ /* 0x000fe2000f8e18ff */
[----:B------:R-:W-:-:S08]  /*2b50*/  SHF.L.U32 R3, R12, 0x1f, RZ ;  /* 0x0000001f0c037819 */ /* 0x000fd000000006ff */
[----:B------:R-:W1:Y:S02]  /*2b60*/  SYNCS.PHASECHK.TRANS64 P0, [UR5+0x60], R3 ;  /* 0x00006003ff0075a7 */ /* 0x000e640008001005 */
[----:B-1----:R-:W-:Y:S05]  /*2b70*/  @P0 BRA `(.L_x_51) ;  /* 0x0000000000080947 */ /* 0x002fea0003800000 */
[----:B------:R-:W1:Y:S02]  /*2b80*/  SYNCS.PHASECHK.TRANS64.TRYWAIT P0, [UR5+0x60], R3 ;  /* 0x00006003ff0075a7 */ /* 0x000e640008001105 */
[----:B-1----:R-:W-:Y:S05]  /*2b90*/  @!P0 BRA `(.L_x_52) ;  /* 0x0000004400f08947 */ /* 0x002fea0003800000 */
.L_x_51:
[----:B------:R-:W-:-:S04]  /*2ba0*/  UIADD3 UR4, UPT, UPT, UR6, 0x1, URZ ;  /* 0x0000000106047890 */ /* 0x000fc8000fffe0ff */
[----:B------:R-:W-:-:S04]  /*2bb0*/  UISETP.NE.AND UP0, UPT, UR4, 0x2, UPT ;  /* 0x000000020400788c */ /* 0x000fc8000bf05270 */
[----:B------:R-:W-:Y:S02]  /*2bc0*/  USEL UR7, URZ, 0x1, UP0 ;  /* 0x00000001ff077887 */ /* 0x000fe40008000000 */
[----:B------:R-:W-:-:S04]  /*2bd0*/  USEL UR4, UR4, URZ, UP0 ;  /* 0x000000ff04047287 */ /* 0x000fc80008000000 */
[----:B------:R-:W-:Y:S01]  /*2be0*/  ULEA UR4, UR4, UR37, 0x3 ;  /* 0x0000002504047291 */ /* 0x000fe2000f8e18ff */
[----:B-1----:R-:W-:-:S04]  /*2bf0*/  LOP3.LUT R3, R12, UR7, RZ, 0x3c, !PT ;  /* 0x000000070c037c12 */ /* 0x002fc8000f8e3cff */
[----:B------:R-:W-:-:S04]  /*2c00*/  SHF.L.U32 R0, R3, 0x1f, RZ ;  /* 0x0000001f03007819 */ /* 0x000fc800000006ff */
[----:B------:R-:W1:Y:S02]  /*2c10*/  SYNCS.PHASECHK.TRANS64 P0, [UR4+0x60], R0 ;  /* 0x00006000ff0075a7 */ /* 0x000e640008001004 */
[----:B-1----:R-:W-:Y:S05]  /*2c20*/  @P0 EXIT ;  /* 0x000000000000094d */ /* 0x002fea0003800000 */
[----:B------:R-:W-:Y:S02]  /*2c30*/  SHF.L.U32 R3, R3, 0x1f, RZ ;  /* 0x0000001f03037819 */ /* 0x000fe400000006ff */
[----:B------:R-:W-:-:S07]  /*2c40*/  MOV R0, UR4 ;  /* 0x0000000400007c02 */ /* 0x000fce0008000f00 */
.L_x_53:
[----:B-1----:R1:W2:Y:S02]  /*2c50*/  SYNCS.PHASECHK.TRANS64.TRYWAIT P0, [R0+URZ+0x60], R3 ;  /* 0x00006003000075a7 */ /* 0x0022a400080011ff */
[----:B--2---:R-:W-:Y:S05]  /*2c60*/  @!P0 NANOSLEEP.SYNCS 0x989680 ;  /* 0x009896800000895d */ /* 0x004fea0003900000 */
[----:B------:R-:W2:Y:S02]  /*2c70*/  @!P0 SYNCS.PHASECHK.TRANS64 P0, [R0+URZ+0x60], R3 ;  /* 0x00006003000085a7 */ /* 0x000ea400080010ff */
[----:B--2---:R-:W-:Y:S05]  /*2c80*/  @P0 EXIT ;  /* 0x000000000000094d */ /* 0x004fea0003800000 */
[----:B------:R-:W-:Y:S05]  /*2c90*/  BRA `(.L_x_53) ;  /* 0xfffffffc00ec7947 */ /* 0x000fea000383ffff */
.L_x_46:
[----:B------:R-:W-:Y:S05]  /*2ca0*/  BRA.U UP4, `(.L_x_54) ;  /* 0x0000001104d87547 */ /* 0x000fea000b800000 */
[----:B------:R-:W-:Y:S01]  /*2cb0*/  UMOV UR6, 0x40 ;  /* 0x0000004000067882 */ /* 0x000fe20000000000 */
[----:B------:R-:W-:Y:S01]  /*2cc0*/  NOP ;  /* 0x0000000000007918 */ /* 0x000fe20000000000 */
[----:B------:R-:W-:Y:S01]  /*2cd0*/  ULEA UR6, UR37, UR6, 0x18 ;  /* 0x0000000625067291 */ /* 0x000fe2000f8ec0ff */
[----:B------:R-:W-:Y:S02]  /*2ce0*/  UMOV UR7, 0x400 ;  /* 0x0000040000077882 */ /* 0x000fe40000000000 */
[----:B------:R-:W-:-:S06]  /*2cf0*/  ULEA UR37, UR37, UR7, 0x18 ;  /* 0x0000000725257291 */ /* 0x000fcc000f8ec0ff */
[----:B------:R-:W1:Y:S02]  /*2d00*/  LDS.U8 R2, [UR6+0x1c] ;  /* 0x00001c06ff027984 */ /* 0x000e640008000000 */
[----:B-1----:R-:W-:-:S13]  /*2d10*/  ISETP.NE.AND P0, PT, R2, RZ, PT ;  /* 0x000000ff0200720c */ /* 0x002fda0003f05270 */
[----:B------:R-:W-:Y:S05]  /*2d20*/  @P0 BRA `(.L_x_55) ;  /* 0x0000000400080947 */ /* 0x000fea0003800000 */
[----:B------:R-:W-:Y:S02]  /*2d30*/  UISETP.NE.U32.AND UP0, UPT, UR5, 0x1, UPT ;  /* 0x000000010500788c */ /* 0x000fe4000bf05070 */
[----:B------:R-:W-:-:S07]  /*2d40*/  UIADD3 UR8, UPT, UPT, UR6, 0x8, URZ ;  /* 0x0000000806087890 */ /* 0x000fce000fffe0ff */
[----:B------:R-:W-:Y:S05]  /*2d50*/  BRA.U !UP0, `(.L_x_56) ;  /* 0x00000001089c7547 */ /* 0x000fea000b800000 */
[----:B------:R-:W-:Y:S01]  /*2d60*/  ELECT P0, URZ, PT ;  /* 0x0000000000ff782f */ /* 0x000fe20003800000 */
[----:B------:R-:W-:-:S12]  /*2d70*/  BSSY B0, `(.L_x_56) ;  /* 0x0000025000007945 */ /* 0x000fd80003800000 */
[----:B------:R-:W-:Y:S05]  /*2d80*/  @!P0 BRA `(.L_x_57) ;  /* 0x00000000008c8947 */ /* 0x000fea0003800000 */
[----:B------:R-:W-:-:S05]  /*2d90*/  UMOV UR7, 0x10 ;  /* 0x0000001000077882 */ /* 0x000fca0000000000 */
[----:B------:R-:W-:Y:S04]  /*2da0*/  DEPBAR.LE SB1, 0x36 ;  /* 0x00009d800000791a */ /* 0x000fe80000000000 */
[----:B------:R-:W1:Y:S02]  /*2db0*/  UTCATOMSWS.2CTA.FIND_AND_SET.ALIGN UP1, UR7, UR7 ;  /* 0x00000007000775e3 */ /* 0x000e640008220800 */
[----:B-1----:R-:W-:Y:S01]  /*2dc0*/  MOV R11, UR7 ;  /* 0x00000007000b7c02 */ /* 0x002fe20008000f00 */
[----:B------:R-:W-:Y:S06]  /*2dd0*/  BRA.U UP1, `(.L_x_58) ;  /* 0x0000000101187547 */ /* 0x000fec000b800000 */
.L_x_59:
[----:B------:R-:W-:Y:S05]  /*2de0*/  NANOSLEEP 0x64 ;  /* 0x000000640000795d */ /* 0x000fea0003800000 */
[----:B------:R-:W-:-:S05]  /*2df0*/  UMOV UR7, 0x10 ;  /* 0x0000001000077882 */ /* 0x000fca0000000000 */
[----:B------:R-:W-:Y:S04]  /*2e00*/  DEPBAR.LE SB1, 0x36 ;  /* 0x00009d800000791a */ /* 0x000fe80000000000 */
[----:B------:R-:W1:Y:S02]  /*2e10*/  UTCATOMSWS.2CTA.FIND_AND_SET.ALIGN UP1, UR7, UR7 ;  /* 0x00000007000775e3 */ /* 0x000e640008220800 */
[----:B-1----:R-:W-:Y:S01]  /*2e20*/  MOV R11, UR7 ;  /* 0x00000007000b7c02 */ /* 0x002fe20008000f00 */
[----:B------:R-:W-:Y:S05]  /*2e30*/  BRA.U !UP1, `(.L_x_59) ;  /* 0xfffffffd09e87547 */ /* 0x000fea000b83ffff */
.L_x_58:
[----:B------:R-:W1:Y:S01]  /*2e40*/  LDS R5, [UR6+0x10] ;  /* 0x00001006ff057984 */ /* 0x000e620008000800 */
[----:B------:R-:W-:Y:S01]  /*2e50*/  IMAD.U32 R3, RZ, RZ, UR37 ;  /* 0x00000025ff037e24 */ /* 0x000fe2000f8e00ff */
[----:B------:R-:W-:-:S03]  /*2e60*/  MOV R2, UR4 ;  /* 0x0000000400027c02 */ /* 0x000fc60008000f00 */
[----:B------:R-:W-:Y:S01]  /*2e70*/  VIADD R3, R3, 0x100 ;  /* 0x0000010003037836 */ /* 0x000fe20000000000 */
[----:B-1----:R-:W-:-:S04]  /*2e80*/  SHF.L.U32 R5, R5, 0x1f, RZ ;  /* 0x0000001f05057819 */ /* 0x002fc800000006ff */
[----:B------:R-:W1:Y:S02]  /*2e90*/  SYNCS.PHASECHK.TRANS64.TRYWAIT P0, [UR6+0x8], R5 ;  /* 0x00000805ff0075a7 */ /* 0x000e640008001106 */
[----:B-1----:R-:W-:Y:S05]  /*2ea0*/  @P0 BRA `(.L_x_60) ;  /* 0x0000000000080947 */ /* 0x002fea0003800000 */
[----:B------:R-:W1:Y:S02]  /*2eb0*/  SYNCS.PHASECHK.TRANS64.TRYWAIT P0, [UR6+0x8], R5 ;  /* 0x00000805ff0075a7 */ /* 0x000e640008001106 */
[----:B-1----:R-:W-:Y:S05]  /*2ec0*/  @!P0 BRA `(.L_x_61) ;  /* 0x00000044003c8947 */ /* 0x002fea0003800000 */
.L_x_60:
[----:B-1----:R-:W-:Y:S01]  /*2ed0*/  HFMA2 R4, -RZ, RZ, 0, 5.9604644775390625e-08 ;  /* 0x00000001ff047431 */ /* 0x002fe200000001ff */
[----:B------:R-:W-:Y:S01]  /*2ee0*/  UPRMT UR7, UR4, 0x654, UR8 ;  /* 0x0000065404077896 */ /* 0x000fe20008000008 */
[----:B------:R-:W-:Y:S01]  /*2ef0*/  IMAD.MOV.U32 R6, RZ, RZ, 0xffff ;  /* 0x0000ffffff067424 */ /* 0x000fe200078e00ff */
[----:B------:R-:W-:Y:S01]  /*2f00*/  PRMT R2, R2, 0x654, R3 ;  /* 0x0000065402027816 */ /* 0x000fe20000000003 */
[----:B------:R-:W-:Y:S02]  /*2f10*/  IMAD.MOV.U32 R5, RZ, RZ, 0x4 ;  /* 0x00000004ff057424 */ /* 0x000fe400078e00ff */
[----:B------:R-:W-:Y:S01]  /*2f20*/  IMAD.SHL.U32 R9, R11, 0x20, RZ ;  /* 0x000000200b097824 */ /* 0x000fe200078e00ff */
[----:B------:R-:W-:Y:S02]  /*2f30*/  MOV R3, UR7 ;  /* 0x0000000700037c02 */ /* 0x000fe40008000f00 */
[-C--:B------:R-:W-:Y:S01]  /*2f40*/  SHF.L.U32 R7, R6, R11.reuse, RZ ;  /* 0x0000000b06077219 */ /* 0x080fe200000006ff */
[----:B------:R1:W-:Y:S01]  /*2f50*/  SYNCS.ARRIVE.TRANS64.RED RZ, [UR7], R5 ;  /* 0x00000005ffff79a7 */ /* 0x0003e20008000407 */
[----:B------:R-:W-:Y:S01]  /*2f60*/  SHF.L.U32 R6, R4, R11, RZ ;  /* 0x0000000b04067219 */ /* 0x000fe200000006ff */
[----:B------:R1:W-:Y:S04]  /*2f70*/  STS [UR37+0x100], R9 ;  /* 0x00010009ff007988 */ /* 0x0003e80008000825 */
[----:B------:R1:W-:Y:S04]  /*2f80*/  STAS [R2.64], R11 ;  /* 0x0000000b02007dbd */ /* 0x0003e8000c0008ff */
[----:B------:R1:W-:Y:S04]  /*2f90*/  ATOMS.OR RZ, [UR6+0x14], R7 ;  /* 0x00001407ffff798c */ /* 0x0003e8000b000006 */
[----:B------:R1:W-:Y:S04]  /*2fa0*/  ATOMS.OR RZ, [UR6+0x18], R6 ;  /* 0x00001806ffff798c */ /* 0x0003e8000b000006 */
[----:B------:R1:W-:Y:S02]  /*2fb0*/  ATOMS.XOR RZ, [UR6+0x10], R4 ;  /* 0x00001004ffff798c */ /* 0x0003e4000b800006 */
.L_x_57:
[----:B------:R-:W-:Y:S05]  /*2fc0*/  BSYNC B0 ;  /* 0x0000000000007941 */ /* 0x000fea0003800000 */
.L_x_56:
[----:B------:R-:W-:Y:S05]  /*2fd0*/  BRA.U UP0, `(.L_x_62) ;  /* 0x00000001006c7547 */ /* 0x000fea000b800000 */
[----:B------:R-:W-:-:S03]  /*2fe0*/  UMOV UR7, 0xffffffff ;  /* 0xffffffff00077882 */ /* 0x000fc60000000000 */
[----:B------:R-:W-:Y:S05]  /*2ff0*/  BRA.DIV UR7, `(.L_x_63) ;  /* 0x0000004607087947 */ /* 0x000fea000b800000 */
[----:B------:R-:W-:-:S13]  /*3000*/  ELECT P6, URZ, PT ;  /* 0x0000000000ff782f */ /* 0x000fda00038c0000 */
.L_x_127:
[----:B------:R-:W-:Y:S05]  /*3010*/  @!P6 BRA `(.L_x_62) ;  /* 0x00000000005ce947 */ /* 0x000fea0003800000 */
[----:B-1----:R-:W1:Y:S02]  /*3020*/  LDS R3, [UR6+0x10] ;  /* 0x00001006ff037984 */ /* 0x002e640008000800 */
[----:B-1----:R-:W-:-:S04]  /*3030*/  SHF.L.U32 R3, R3, 0x1f, RZ ;  /* 0x0000001f03037819 */ /* 0x002fc800000006ff */
[----:B------:R-:W1:Y:S02]  /*3040*/  SYNCS.PHASECHK.TRANS64.TRYWAIT P0, [UR6+0x8], R3 ;  /* 0x00000803ff0075a7 */ /* 0x000e640008001106 */
[----:B-1----:R-:W-:Y:S05]  /*3050*/  @P0 BRA `(.L_x_64) ;  /* 0x0000000000080947 */ /* 0x002fea0003800000 */
[----:B------:R-:W1:Y:S02]  /*3060*/  SYNCS.PHASECHK.TRANS64.TRYWAIT P0, [UR6+0x8], R3 ;  /* 0x00000803ff0075a7 */ /* 0x000e640008001106 */
[----:B-1----:R-:W-:Y:S05]  /*3070*/  @!P0 BRA `(.L_x_65) ;  /* 0x0000004400088947 */ /* 0x002fea0003800000 */
.L_x_64:
[----:B------:R-:W2:Y:S01]  /*3080*/  LDS R5, [UR37+0x100] ;  /* 0x00010025ff057984 */ /* 0x000ea20008000800 */
[----:B-1----:R-:W-:Y:S02]  /*3090*/  HFMA2 R2, -RZ, RZ, 0, 5.9604644775390625e-08 ;  /* 0x00000001ff027431 */ /* 0x002fe400000001ff */
[----:B------:R-:W-:Y:S01]  /*30a0*/  IMAD.MOV.U32 R3, RZ, RZ, 0xffff ;  /* 0x0000ffffff037424 */ /* 0x000fe200078e00ff */
[----:B------:R-:W-:Y:S01]  /*30b0*/  UPRMT UR7, UR4, 0x654, UR8 ;  /* 0x0000065404077896 */ /* 0x000fe20008000008 */
[----:B--2---:R-:W-:-:S03]  /*30c0*/  IMAD.SHL.U32 R4, R5, 0x20, RZ ;  /* 0x0000002005047824 */ /* 0x004fc600078e00ff */
[-C--:B------:R-:W-:Y:S02]  /*30d0*/  SHF.L.U32 R3, R3, R5.reuse, RZ ;  /* 0x0000000503037219 */ /* 0x080fe400000006ff */
[----:B------:R-:W-:Y:S01]  /*30e0*/  SHF.L.U32 R5, R2, R5, RZ ;  /* 0x0000000502057219 */ /* 0x000fe200000006ff */
[----:B------:R2:W-:Y:S04]  /*30f0*/  STS [UR37+0x100], R4 ;  /* 0x00010004ff007988 */ /* 0x0005e80008000825 */
[----:B------:R2:W-:Y:S04]  /*3100*/  ATOMS.OR RZ, [UR6+0x14], R3 ;  /* 0x00001403ffff798c */ /* 0x0005e8000b000006 */
[----:B------:R2:W-:Y:S01]  /*3110*/  ATOMS.OR RZ, [UR6+0x18], R5 ;  /* 0x00001805ffff798c */ /* 0x0005e2000b000006 */
[----:B------:R-:W-:Y:S03]  /*3120*/  SYNCS.ARRIVE.TRANS64.RED.A1T0 RZ, [UR7], RZ ;  /* 0x000000ffffff79a7 */ /* 0x000fe60008100407 */
[----:B------:R2:W-:Y:S01]  /*3130*/  ATOMS.XOR RZ, [UR6+0x10], R2 ;  /* 0x00001002ffff798c */ /* 0x0005e2000b800006 */
[----:B------:R-:W-:Y:S05]  /*3140*/  BRA `(.L_x_62) ;  /* 0x0000000000107947 */ /* 0x000fea0003800000 */
.L_x_55:
[----:B------:R-:W-:-:S05]  /*3150*/  MOV R2, 0xffffffff ;  /* 0xffffffff00027802 */ /* 0x000fca0000000f00 */
[----:B------:R1:W-:Y:S02]  /*3160*/  STS [UR37+0x100], R2 ;  /* 0x00010002ff007988 */ /* 0x0003e40008000825 */
[----:B-1----:R-:W-:Y:S02]  /*3170*/  MOV R2, 0x3190 ;  /* 0x0000319000027802 */ /* 0x002fe40000000f00 */
[----:B-----5:R-:W-:Y:S05]  /*3180*/  CALL.REL.NOINC `($__internal_1_$__cuda_sm10x_tcgen05_guardrail_trap_phase_invalid_during_alloc) ;  /* 0x0000004800107944 */ /* 0x020fea0003c00000 */
.L_x_62:
[----:B------:R-:W-:Y:S05]  /*3190*/  WARPSYNC.ALL ;  /* 0x0000000000007948 */ /* 0x000fea0003800000 */
[----:B------:R-:W3:Y:S01]  /*31a0*/  S2UR UR7, SR_CgaCtaId ;  /* 0x00000000000779c3 */ /* 0x000ee20000008800 */
[----:B------:R-:W-:Y:S01]  /*31b0*/  UMOV UR6, 0x400 ;  /* 0x0000040000067882 */ /* 0x000fe20000000000 */
[----:B------:R-:W-:-:S06]  /*31c0*/  NOP ;  /* 0x0000000000007918 */ /* 0x000fcc0000000000 */
[----:B------:R-:W-:Y:S06]  /*31d0*/  BAR.ARV 0x6, 0xa0 ;  /* 0x0182800000007b1d */ /* 0x000fec0000002000 */
[----:B------:R-:W4:Y:S01]  /*31e0*/  LDCU UR8, c[0x0][0x38c] ;  /* 0x00007180ff0877ac */ /* 0x000f220008000800 */
[----:B------:R-:W-:Y:S01]  /*31f0*/  LOP3.LUT R0, R0, 0xffff, RZ, 0xc0, !PT ;  /* 0x0000ffff00007812 */ /* 0x000fe200078ec0ff */
[----:B-1----:R-:W-:Y:S01]  /*3200*/  IMAD.MOV.U32 R9, RZ, RZ, 0x1 ;  /* 0x00000001ff097424 */ /* 0x002fe200078e00ff */
[----:B------:R-:W-:Y:S01]  /*3210*/  LOP3.LUT R8, R8, 0xffff, RZ, 0xc0, !PT ;  /* 0x0000ffff08087812 */ /* 0x000fe200078ec0ff */
[----:B------:R-:W-:Y:S01]  /*3220*/  UMOV UR19, URZ ;  /* 0x000000ff00137c82 */ /* 0x000fe20008000000 */
[----:B------:R-:W-:Y:S01]  /*3230*/  R2UR UR11, R0 ;  /* 0x00000000000b72ca */ /* 0x000fe200000e0000 */
[----:B------:R-:W-:Y:S01]  /*3240*/  UMOV UR18, URZ ;  /* 0x000000ff00127c82 */ /* 0x000fe20008000000 */
[----:B------:R-:W-:Y:S01]  /*3250*/  R2UR UR12, R8 ;  /* 0x00000000080c72ca */ /* 0x000fe200000e0000 */
[----:B------:R-:W-:Y:S01]  /*3260*/  IMAD.MOV.U32 R8, RZ, RZ, RZ ;  /* 0x000000ffff087224 */ /* 0x000fe200078e00ff */
[----:B------:R-:W-:Y:S01]  /*3270*/  UMOV UR17, URZ ;  /* 0x000000ff00117c82 */ /* 0x000fe20008000000 */
[----:B---3--:R-:W-:-:S02]  /*3280*/  ULEA UR7, UR7, UR6, 0x18 ;  /* 0x0000000607077291 */ /* 0x008fc4000f8ec0ff */
[----:B------:R-:W-:Y:S02]  /*3290*/  UISETP.NE.AND UP2, UPT, UR5, URZ, UPT ;  /* 0x000000ff0500728c */ /* 0x000fe4000bf45270 */
[----:B------:R-:W-:Y:S02]  /*32a0*/  UIADD3 UR13, UPT, UPT, UR7, 0x4400, URZ ;  /* 0x00004400070d7890 */ /* 0x000fe4000fffe0ff */
[----:B------:R-:W-:Y:S02]  /*32b0*/  UIADD3 UR14, UPT, UPT, UR7, 0x10400, URZ ;  /* 0x00010400070e7890 */ /* 0x000fe4000fffe0ff */
[----:B----4-:R-:W-:Y:S01]  /*32c0*/  UIADD3 UR8, UPT, UPT, UR8, 0x7f, URZ ;  /* 0x0000007f08087890 */ /* 0x010fe2000fffe0ff */
[----:B--2---:R-:W1:Y:S01]  /*32d0*/  LDS R2, [UR7+0x100] ;  /* 0x00010007ff027984 */ /* 0x004e620008000800 */
[----:B------:R-:W-:Y:S02]  /*32e0*/  USHF.R.U32.HI UR13, URZ, 0x4, UR13 ;  /* 0x00000004ff0d7899 */ /* 0x000fe4000801160d */
[----:B------:R-:W-:-:S02]  /*32f0*/  USHF.R.S32.HI UR6, URZ, 0x1f, UR8 ;  /* 0x0000001fff067899 */ /* 0x000fc40008011408 */
[----:B------:R-:W-:Y:S02]  /*3300*/  USHF.R.U32.HI UR14, URZ, 0x4, UR14 ;  /* 0x00000004ff0e7899 */ /* 0x000fe4000801160e */
[----:B------:R-:W-:Y:S02]  /*3310*/  ULEA.HI UR6, UR6, UR8, URZ, 0x7 ;  /* 0x0000000806067291 */ /* 0x000fe4000f8f38ff */
[----:B------:R-:W-:Y:S02]  /*3320*/  ULOP3.LUT UR13, UR13, 0x3fff, URZ, 0xc0, !UPT ;  /* 0x00003fff0d0d7892 */ /* 0x000fe4000f8ec0ff */
[----:B------:R-:W-:Y:S02]  /*3330*/  USHF.R.S32.HI UR6, URZ, 0x7, UR6 ;  /* 0x00000007ff067899 */ /* 0x000fe40008011406 */
[----:B------:R-:W-:Y:S02]  /*3340*/  ULOP3.LUT UR14, UR14, 0x3fff, URZ, 0xc0, !UPT ;  /* 0x00003fff0e0e7892 */ /* 0x000fe4000f8ec0ff */
[----:B------:R-:W-:Y:S01]  /*3350*/  UISETP.LT.AND UP0, UPT, UR6, 0x1, UPT ;  /* 0x000000010600788c */ /* 0x000fe2000bf01270 */
[----:B------:R-:W-:Y:S01]  /*3360*/  UMOV UR28, 0x0 ;  /* 0x00000000001c7882 */ /* 0x000fe20000000000 */
[----:B------:R-:W-:Y:S01]  /*3370*/  UMOV UR29, 0x10100010 ;  /* 0x10100010001d7882 */ /* 0x000fe20000000000 */
[----:B------:R-:W-:-:S02]  /*3380*/  ULOP3.LUT UR13, UR13, 0x10000, URZ, 0xfc, !UPT ;  /* 0x000100000d0d7892 */ /* 0x000fc4000f8efcff */
[----:B------:R-:W-:Y:S02]  /*3390*/  ULOP3.LUT UR14, UR14, 0x10000, URZ, 0xfc, !UPT ;  /* 0x000100000e0e7892 */ /* 0x000fe4000f8efcff */
[----:B------:R-:W-:Y:S01]  /*33a0*/  USEL UR20, UR6, 0x1, !UP0 ;  /* 0x0000000106147887 */ /* 0x000fe2000c000000 */
[----:B------:R-:W-:Y:S01]  /*33b0*/  UMOV UR26, 0x0 ;  /* 0x00000000001a7882 */ /* 0x000fe20000000000 */
[----:B------:R-:W-:Y:S01]  /*33c0*/  UMOV UR27, 0x10100010 ;  /* 0x10100010001b7882 */ /* 0x000fe20000000000 */
[----:B------:R-:W-:Y:S01]  /*33d0*/  UMOV UR24, 0x0 ;  /* 0x0000000000187882 */ /* 0x000fe20000000000 */
[----:B------:R-:W-:Y:S01]  /*33e0*/  UMOV UR25, 0x10100010 ;  /* 0x1010001000197882 */ /* 0x000fe20000000000 */
[----:B------:R-:W-:Y:S01]  /*33f0*/  UMOV UR22, 0x0 ;  /* 0x0000000000167882 */ /* 0x000fe20000000000 */
[----:B------:R-:W-:Y:S01]  /*3400*/  UMOV UR23, 0x10100010 ;  /* 0x1010001000177882 */ /* 0x000fe20000000000 */
[----:B-1----:R-:W-:Y:S02]  /*3410*/  R2UR UR21, R2 ;  /* 0x00000000021572ca */ /* 0x002fe400000e0000 */
[----:B------:R-:W-:-:S13]  /*3420*/  CS2R R2, SRZ ;  /* 0x0000000000027805 */ /* 0x000fda000001ff00 */
.L_x_73:
[C---:B------:R-:W-:Y:S02]  /*3430*/  LEA R0, R8.reuse, UR7, 0x3 ;  /* 0x0000000708007c11 */ /* 0x040fe4000f8e18ff */
[----:B------:R-:W-:Y:S02]  /*3440*/  SHF.L.U32 R5, R3, 0x1f, RZ ;  /* 0x0000001f03057819 */ /* 0x000fe400000006ff */
[----:B------:R-:W-:Y:S02]  /*3450*/  LEA R4, R8, UR7, 0x4 ;  /* 0x0000000708047c11 */ /* 0x000fe4000f8e20ff */
[----:B------:R-:W1:Y:S02]  /*3460*/  SYNCS.PHASECHK.TRANS64.TRYWAIT P0, [R0+URZ+0x50], R5 ;  /* 0x00005005000075a7 */ /* 0x000e6400080011ff */
[----:B-1-34-:R-:W-:Y:S05]  /*3470*/  @!P0 BRA `(.L_x_66) ;  /* 0x0000004000208947 */ /* 0x01afea0003800000 */
.L_x_128:
[----:B-1----:R-:W1:Y:S01]  /*3480*/  LDS.128 R4, [R4+0xe0] ;  /* 0x0000e00004047984 */ /* 0x002e620000000c00 */
[----:B------:R-:W-:Y:S02]  /*3490*/  VIADD R0, R0, 0x60 ;  /* 0x0000006000007836 */ /* 0x000fe40000000000 */
[----:B------:R-:W-:Y:S01]  /*34a0*/  VIADD R8, R8, 0x1 ;  /* 0x0000000108087836 */ /* 0x000fe20000000000 */
[----:B------:R-:W-:Y:S01]  /*34b0*/  @!PT LDS RZ, [RZ] ;  /* 0x00000000fffff984 */ /* 0x000fe20000000800 */
[----:B------:R-:W-:Y:S01]  /*34c0*/  @!PT LDS RZ, [RZ] ;  /* 0x00000000fffff984 */ /* 0x000fe20000000800 */
[----:B------:R-:W-:Y:S01]  /*34d0*/  @!PT LDS RZ, [RZ] ;  /* 0x00000000fffff984 */ /* 0x000fe20000000800 */
[----:B------:R-:W-:Y:S01]  /*34e0*/  @!PT LDS RZ, [RZ] ;  /* 0x00000000fffff984 */ /* 0x000fe20000000800 */
[----:B------:R2:W-:Y:S06]  /*34f0*/  MEMBAR.ALL.CTA ;  /* 0x0000000000007992 */ /* 0x0005ec0000008000 */
[----:B--2---:R-:W2:Y:S01]  /*3500*/  FENCE.VIEW.ASYNC.S ;  /* 0x00000000000073c6 */ /* 0x004ea20000000000 */
[----:B------:R-:W-:-:S04]  /*3510*/  PRMT R0, RZ, 0x654, R0 ;  /* 0x00000654ff007816 */ /* 0x000fc80000000000 */
[----:B--2---:R2:W-:Y:S01]  /*3520*/  SYNCS.ARRIVE.TRANS64.RED.A1T0 RZ, [R0+URZ], RZ ;  /* 0x000000ff00ff79a7 */ /* 0x0045e200081004ff */
[----:B-1----:R-:W-:Y:S01]  /*3530*/  LOP3.LUT P1, RZ, R6, 0x1, RZ, 0xc0, !PT ;  /* 0x0000000106ff7812 */ /* 0x002fe2000782c0ff */
[----:B--2---:R-:W-:-:S12]  /*3540*/  BRA.U UP2, `(.L_x_67) ;  /* 0x0000000502087547 */ /* 0x004fd8000b800000 */
[----:B------:R-:W1:Y:S01]  /*3550*/  LDCU UR8, c[0x0][0x38c] ;  /* 0x00007180ff0877ac */ /* 0x000e620008000800 */
[----:B------:R-:W-:Y:S02]  /*3560*/  PLOP3.LUT P2, PT, PT, PT, PT, 0x80, 0x8 ;  /* 0x000000000008781c */ /* 0x000fe40003f4f070 */
[----:B------:R-:W-:Y:S01]  /*3570*/  SHF.L.U32 R5, R9, 0x1f, RZ ;  /* 0x0000001f09057819 */ /* 0x000fe200000006ff */
[----:B------:R-:W-:Y:S02]  /*3580*/  ULEA UR9, UR19, UR7, 0x3 ;  /* 0x0000000713097291 */ /* 0x000fe4000f8e18ff */
[----:B------:R-:W-:Y:S02]  /*3590*/  ULEA UR10, UR19, UR21, 0x6 ;  /* 0x00000015130a7291 */ /* 0x000fe4000f8e30ff */
[----:B-1----:R-:W-:-:S06]  /*35a0*/  UISETP.GE.AND UP0, UPT, UR8, 0x1, UPT ;  /* 0x000000010800788c */ /* 0x002fcc000bf06270 */
[----:B------:R-:W-:-:S05]  /*35b0*/  PLOP3.LUT P0, PT, PT, PT, UP0, 0x80, 0x8 ;  /* 0x000000000008781c */ /* 0x000fca0003f0f008 */
[----:B------:R-:W-:-:S08]  /*35c0*/  @UP0 ULEA UR8, UR18, UR7, 0x3 ;  /* 0x0000000712080291 */ /* 0x000fd0000f8e18ff */
[----:B------:R-:W-:-:S04]  /*35d0*/  @P0 SHF.L.U32 R0, R2, 0x1f, RZ ;  /* 0x0000001f02000819 */ /* 0x000fc800000006ff */
[----:B------:R1:W2:Y:S01]  /*35e0*/  @P0 SYNCS.PHASECHK.TRANS64.TRYWAIT P2, [UR8], R0 ;  /* 0x00000000ff0005a7 */ /* 0x0002a20008041108 */
[----:B------:R-:W3:Y:S02]  /*35f0*/  SYNCS.PHASECHK.TRANS64.TRYWAIT P0, [UR9+0x90], R5 ;  /* 0x00009005ff0075a7 */ /* 0x000ee40008001109 */
[----:B-123--:R-:W-:Y:S05]  /*3600*/  @!P0 BRA `(.L_x_68) ;  /* 0x0000003c00d08947 */ /* 0x00efea0003800000 */
.L_x_130:
[----:B------:R-:W-:Y:S01]  /*3610*/  UMOV UR16, UR17 ;  /* 0x0000001100107c82 */ /* 0x000fe20008000000 */
[----:B------:R-:W-:Y:S05]  /*3620*/  BRA.U !UP0, `(.L_x_69) ;  /* 0x0000000108c07547 */ /* 0x000fea000b800000 */
[----:B------:R-:W-:Y:S02]  /*3630*/  UIADD3 UR16, UPT, UPT, UR20, UR17, URZ ;  /* 0x0000001114107290 */ /* 0x000fe4000fffe0ff */
[----:B------:R-:W-:Y:S01]  /*3640*/  UPLOP3.LUT UP3, UPT, UPT, UPT, UPT, 0x40, 0x4 ;  /* 0x000000000004789c */ /* 0x000fe20003f6e870 */
[----:B------:R-:W-:Y:S01]  /*3650*/  UMOV UR15, UR6 ;  /* 0x00000006000f7c82 */ /* 0x000fe20008000000 */
[----:B------:R-:W-:-:S09]  /*3660*/  UMOV UR46, UR18 ;  /* 0x00000012002e7c82 */ /* 0x000fd20008000000 */
.L_x_72:
[----:B--2---:R-:W-:Y:S01]  /*3670*/  ULEA UR8, UR46, UR7, 0x3 ;  /* 0x000000072e087291 */ /* 0x004fe2000f8e18ff */
[----:B---3--:R-:W-:Y:S11]  /*3680*/  @P2 BRA `(.L_x_70) ;  /* 0x00000000000c2947 */ /* 0x008ff60003800000 */
[----:B-1----:R-:W-:Y:S04]  /*3690*/  SHF.L.U32 R5, R2, 0x1f, RZ ;  /* 0x0000001f02057819 */ /* 0x002fe800000006ff */
[----:B------:R-:W1:Y:S02]  /*36a0*/  SYNCS.PHASECHK.TRANS64.TRYWAIT P0, [UR8], R5 ;  /* 0x00000005ff0075a7 */ /* 0x000e640008001108 */
[----:B-1----:R-:W-:Y:S05]  /*36b0*/  @!P0 BRA `(.L_x_71) ;  /* 0x0000003c00bc8947 */ /* 0x002fea0003800000 */
.L_x_70:
[----:B------:R-:W-:Y:S01]  /*36c0*/  UISETP.NE.AND UP0, UPT, UR15, 0x1, UPT ;  /* 0x000000010f00788c */ /* 0x000fe2000bf05270 */
[----:B------:R-:W-:Y:S01]  /*36d0*/  PLOP3.LUT P2, PT, PT, PT, PT, 0x80, 0x8 ;  /* 0x000000000008781c */ /* 0x000fe20003f4f070 */
[----:B------:R-:W-:Y:S02]  /*36e0*/  UIADD3 UR18, UPT, UPT, UR46, 0x1, URZ ;  /* 0x000000012e127890 */ /* 0x000fe4000fffe0ff */
[----:B------:R-:W-:Y:S02]  /*36f0*/  ULEA UR32, UR46, UR14, 0x8 ;  /* 0x0000000e2e207291 */ /* 0x000fe4000f8e40ff */
[----:B------:R-:W-:Y:S01]  /*3700*/  UISETP.NE.AND UP1, UPT, UR18, 0x3, UPT ;  /* 0x000000031200788c */ /* 0x000fe2000bf25270 */
[----:B------:R-:W-:Y:S01]  /*3710*/  PLOP3.LUT P0, PT, PT, PT, UP0, 0x80, 0x8 ;  /* 0x000000000008781c */ /* 0x000fe20003f0f008 */
[----:B------:R-:W-:Y:S02]  /*3720*/  UIADD3 UR44, UPT, UPT, UR32, 0x2, URZ ;  /* 0x00000002202c7890 */ /* 0x000fe4000fffe0ff */
[----:B------:R-:W-:Y:S02]  /*3730*/  USEL UR31, URZ, 0x1, UP1 ;  /* 0x00000001ff1f7887 */ /* 0x000fe40008800000 */
[----:B------:R-:W-:Y:S02]  /*3740*/  USEL UR18, UR18, URZ, UP1 ;  /* 0x000000ff12127287 */ /* 0x000fe40008800000 */
[----:B------:R-:W-:Y:S02]  /*3750*/  UIADD3 UR40, UPT, UPT, UR32, 0x4, URZ ;  /* 0x0000000420287890 */ /* 0x000fe4000fffe0ff */
[----:B------:R-:W-:Y:S01]  /*3760*/  @UP0 ULEA UR30, UR18, UR7, 0x3 ;  /* 0x00000007121e0291 */ /* 0x000fe2000f8e18ff */
[----:B------:R-:W-:Y:S01]  /*3770*/  LOP3.LUT R2, R2, UR31, RZ, 0x3c, !PT ;  /* 0x0000001f02027c12 */ /* 0x000fe2000f8e3cff */
[----:B------:R-:W-:Y:S02]  /*3780*/  UIADD3 UR36, UPT, UPT, UR32, 0x6, URZ ;  /* 0x0000000620247890 */ /* 0x000fe4000fffe0ff */
[----:B------:R-:W-:Y:S01]  /*3790*/  UIADD3 UR8, UPT, UPT, UR8, 0x18, URZ ;  /* 0x0000001808087890 */ /* 0x000fe2000fffe0ff */
[----:B-1----:R-:W-:Y:S01]  /*37a0*/  @P0 SHF.L.U32 R0, R2, 0x1f, RZ ;  /* 0x0000001f02000819 */ /* 0x002fe200000006ff */
[----:B------:R-:W-:Y:S02]  /*37b0*/  UIADD3 UR17, UPT, UPT, UR17, 0x1, URZ ;  /* 0x0000000111117890 */ /* 0x000fe4000fffe0ff */
[----:B------:R-:W-:Y:S01]  /*37c0*/  UIADD3 UR15, UPT, UPT, UR15, -0x1, URZ ;  /* 0xffffffff0f0f7890 */ /* 0x000fe2000fffe0ff */
[----:B------:R2:W3:Y:S01]  /*37d0*/  @P0 SYNCS.PHASECHK.TRANS64.TRYWAIT P2, [UR30], R0 ;  /* 0x00000000ff0005a7 */ /* 0x0004e2000804111e */
[----:B------:R-:W-:Y:S02]  /*37e0*/  ULEA UR30, UR46, UR13, 0xa ;  /* 0x0000000d2e1e7291 */ /* 0x000fe4000f8e50ff */
[----:B------:R-:W-:Y:S02]  /*37f0*/  UISETP.NE.AND UP0, UPT, UR17, UR16, UPT ;  /* 0x000000101100728c */ /* 0x000fe4000bf05270 */
[----:B------:R-:W-:Y:S02]  /*3800*/  UIADD3 UR42, UPT, UPT, UR30, 0x2, URZ ;  /* 0x000000021e2a7890 */ /* 0x000fe4000fffe0ff */
[----:B------:R-:W-:Y:S02]  /*3810*/  UIADD3 UR38, UPT, UPT, UR30, 0x4, URZ ;  /* 0x000000041e267890 */ /* 0x000fe4000fffe0ff */
[----:B------:R-:W-:Y:S01]  /*3820*/  UIADD3 UR34, UPT, UPT, UR30, 0x6, URZ ;  /* 0x000000061e227890 */ /* 0x000fe2000fffe0ff */
[----:B------:R-:W-:Y:S01]  /*3830*/  UMOV UR33, 0x40004040 ;  /* 0x4000404000217882 */ /* 0x000fe20000000000 */
[----:B------:R-:W-:Y:S01]  /*3840*/  UMOV UR31, 0x40004040 ;  /* 0x40004040001f7882 */ /* 0x000fe20000000000 */
[----:B------:R-:W-:Y:S01]  /*3850*/  UMOV UR45, 0x40004040 ;  /* 0x40004040002d7882 */ /* 0x000fe20000000000 */
[----:B------:R2:W-:Y:S01]  /*3860*/  UTCQMMA.2CTA gdesc[UR30], gdesc[UR32], tmem[UR10], tmem[UR28], idesc[UR29], UP3 ;  /* 0x00ff1c201e0075ea */ /* 0x0005e20009a0030a */
[----:B------:R-:W-:Y:S01]  /*3870*/  UPLOP3.LUT UP3, UPT, UPT, UPT, UPT, 0x80, 0x8 ;  /* 0x000000000008789c */ /* 0x000fe20003f6f070 */
[----:B------:R-:W-:Y:S01]  /*3880*/  UMOV UR43, 0x40004040 ;  /* 0x40004040002b7882 */ /* 0x000fe20000000000 */
[----:B------:R-:W-:Y:S01]  /*3890*/  UMOV UR41, 0x40004040 ;  /* 0x4000404000297882 */ /* 0x000fe20000000000 */
[----:B------:R2:W-:Y:S01]  /*38a0*/  UTCQMMA.2CTA gdesc[UR42], gdesc[UR44], tmem[UR10], tmem[UR26], idesc[UR27], UPT ;  /* 0x00ff1a2c2a0075ea */ /* 0x0005e2000ba0030a */
[----:B------:R-:W-:Y:S01]  /*38b0*/  UMOV UR39, 0x40004040 ;  /* 0x4000404000277882 */ /* 0x000fe20000000000 */
[----:B------:R-:W-:Y:S01]  /*38c0*/  UMOV UR37, 0x40004040 ;  /* 0x4000404000257882 */ /* 0x000fe20000000000 */
[----:B------:R-:W-:Y:S01]  /*38d0*/  UMOV UR35, 0x40004040 ;  /* 0x4000404000237882 */ /* 0x000fe20000000000 */
[----:B------:R2:W-:Y:S01]  /*38e0*/  UTCQMMA.2CTA gdesc[UR38], gdesc[UR40], tmem[UR10], tmem[UR24], idesc[UR25], UPT ;  /* 0x00ff1828260075ea */ /* 0x0005e2000ba0030a */
[----:B------:R2:W-:Y:S01]  /*38f0*/  UTCQMMA.2CTA gdesc[UR34], gdesc[UR36], tmem[UR10], tmem[UR22], idesc[UR23], UPT ;  /* 0x00ff1624220075ea */ /* 0x0005e2000ba0030a */
[----:B------:R2:W-:Y:S01]  /*3900*/  UTCBAR.2CTA.MULTICAST [UR8], URZ, UR12 ;  /* 0x000000ff080073e9 */ /* 0x0005e2000820080c */
[----:B------:R-:W-:Y:S01]  /*3910*/  UMOV UR46, UR18 ;  /* 0x00000012002e7c82 */ /* 0x000fe20008000000 */
[----:B------:R-:W-:Y:S05]  /*3920*/  BRA.U UP0, `(.L_x_72) ;  /* 0xfffffffd00507547 */ /* 0x000fea000b83ffff */
.L_x_69:
[----:B------:R-:W-:Y:S01]  /*3930*/  UIADD3 UR9, UPT, UPT, UR9, 0x70, URZ ;  /* 0x0000007009097890 */ /* 0x000fe2000fffe0ff */
[----:B------:R-:W-:-:S08]  /*3940*/  UMOV UR17, UR16 ;  /* 0x0000001000117c82 */ /* 0x000fd00008000000 */
[----:B------:R4:W-:Y:S01]  /*3950*/  UTCBAR.2CTA.MULTICAST [UR9], URZ, UR11 ;  /* 0x000000ff090073e9 */ /* 0x0009e2000820080b */
[----:B------:R-:W-:Y:S02]  /*3960*/  NOP ;  /* 0x0000000000007918 */ /* 0x000fe40000000000 */
.L_x_67:
[----:B------:R-:W-:Y:S01]  /*3970*/  UIADD3 UR19, UPT, UPT, UR19, 0x1, URZ ;  /* 0x0000000113137890 */ /* 0x000fe2000fffe0ff */
[----:B------:R-:W-:-:S03]  /*3980*/  ISETP.NE.AND P0, PT, R8, 0x2, PT ;  /* 0x000000020800780c */ /* 0x000fc60003f05270 */
[----:B------:R-:W-:Y:S01]  /*3990*/  UISETP.NE.AND UP0, UPT, UR19, 0x4, UPT ;  /* 0x000000041300788c */ /* 0x000fe2000bf05270 */
[----:B-12---:R-:W-:Y:S02]  /*39a0*/  SEL R0, RZ, 0x1, P0 ;  /* 0x00000001ff007807 */ /* 0x006fe40000000000 */
[----:B------:R-:W-:Y:S01]  /*39b0*/  SEL R8, R8, RZ, P0 ;  /* 0x000000ff08087207 */ /* 0x000fe20000000000 */
[----:B------:R-:W-:Y:S01]  /*39c0*/  USEL UR8, URZ, 0x1, UP0 ;  /* 0x00000001ff087887 */ /* 0x000fe20008000000 */
[----:B------:R-:W-:Y:S01]  /*39d0*/  LOP3.LUT R3, R3, R0, RZ, 0x3c, !PT ;  /* 0x0000000003037212 */ /* 0x000fe200078e3cff */
[----:B------:R-:W-:-:S04]  /*39e0*/  USEL UR19, UR19, URZ, UP0 ;  /* 0x000000ff13137287 */ /* 0x000fc80008000000 */
[----:B------:R-:W-:Y:S01]  /*39f0*/  LOP3.LUT R9, R9, UR8, RZ, 0x3c, !PT ;  /* 0x0000000809097c12 */ /* 0x000fe2000f8e3cff */
[----:B------:R-:W-:Y:S07]  /*3a00*/  @P1 BRA `(.L_x_73) ;  /* 0xfffffff800881947 */ /* 0x000fee000383ffff */
[----:B------:R-:W1:Y:S01]  /*3a10*/  S2UR UR6, SR_CgaCtaId ;  /* 0x00000000000679c3 */ /* 0x000e620000008800 */
[----:B------:R-:W-:Y:S01]  /*3a20*/  ELECT P0, URZ, PT ;  /* 0x0000000000ff782f */ /* 0x000fe20003800000 */
[----:B------:R-:W-:Y:S01]  /*3a30*/  HFMA2 R0, -RZ, RZ, 0, 5.9604644775390625e-08 ;  /* 0x00000001ff007431 */ /* 0x000fe200000001ff */
[----:B------:R-:W-:-:S05]  /*3a40*/  UMOV UR8, 0x40 ;  /* 0x0000004000087882 */ /* 0x000fca0000000000 */
[----:B------:R-:W-:Y:S01]  /*3a50*/  UVIRTCOUNT.DEALLOC.SMPOOL 0x80 ;  /* 0x000000800000784c */ /* 0x000fe20000000000 */
[----:B------:R-:W-:Y:S02]  /*3a60*/  UISETP.NE.AND UP0, UPT, UR5, URZ, UPT ;  /* 0x000000ff0500728c */ /* 0x000fe4000bf05270 */
[----:B-1----:R-:W-:-:S09]  /*3a70*/  ULEA UR6, UR6, UR8, 0x18 ;  /* 0x0000000806067291 */ /* 0x002fd2000f8ec0ff */
[----:B------:R1:W-:Y:S01]  /*3a80*/  @P0 STS.U8 [UR6+0x1c], R0 ;  /* 0x00001c00ff000988 */ /* 0x0003e20008000006 */
[----:B------:R-:W-:Y:S05]  /*3a90*/  BRA.U UP0, `(.L_x_74) ;  /* 0x0000000100a07547 */ /* 0x000fea000b800000 */
[----:B------:R-:W-:Y:S01]  /*3aa0*/  UIADD3 UR5, UPT, UPT, UR7, 0x90, URZ ;  /* 0x0000009007057890 */ /* 0x000fe2000fffe0ff */
[----:B------:R-:W-:-:S03]  /*3ab0*/  SHF.L.U32 R3, R9, 0x1f, RZ ;  /* 0x0000001f09037819 */ /* 0x000fc600000006ff */
[----:B------:R-:W-:-:S09]  /*3ac0*/  ULEA UR8, UR19, UR5, 0x3 ;  /* 0x0000000513087291 */ /* 0x000fd2000f8e18ff */
[----:B------:R-:W2:Y:S02]  /*3ad0*/  SYNCS.PHASECHK.TRANS64.TRYWAIT P0, [UR8], R3 ;  /* 0x00000003ff0075a7 */ /* 0x000ea40008001108 */
[----:B--2---:R-:W-:Y:S05]  /*3ae0*/  @!P0 BRA `(.L_x_75) ;  /* 0x0000003800c88947 */ /* 0x004fea0003800000 */
.L_x_133:
[----:B----4-:R-:W-:-:S04]  /*3af0*/  UIADD3 UR9, UPT, UPT, UR19, 0x1, URZ ;  /* 0x0000000113097890 */ /* 0x010fc8000fffe0ff */
        /* <DEDUP_REMOVED lines=8> */
.L_x_135:
        /* <DEDUP_REMOVED lines=9> */
.L_x_137:
[----:B------:R-:W-:-:S04]  /*3c10*/  UIADD3 UR9, UPT, UPT, UR9, 0x1, URZ ;  /* 0x0000000109097890 */ /* 0x000fc8000fffe0ff */
[----:B------:R-:W-:-:S04]  /*3c20*/  UISETP.NE.AND UP1, UPT, UR9, 0x4, UPT ;  /* 0x000000040900788c */ /* 0x000fc8000bf25270 */
[----:B------:R-:W-:Y:S02]  /*3c30*/  USEL UR8, URZ, 0x1, UP1 ;  /* 0x00000001ff087887 */ /* 0x000fe40008800000 */
[----:B------:R-:W-:-:S04]  /*3c40*/  USEL UR9, UR9, URZ, UP1 ;  /* 0x000000ff09097287 */ /* 0x000fc80008800000 */
[----:B------:R-:W-:Y:S01]  /*3c50*/  ULEA UR9, UR9, UR5, 0x3 ;  /* 0x0000000509097291 */ /* 0x000fe2000f8e18ff */
[----:B-1----:R-:W-:-:S04]  /*3c60*/  LOP3.LUT R3, R2, UR8, RZ, 0x3c, !PT ;  /* 0x0000000802037c12 */ /* 0x002fc8000f8e3cff */
[----:B------:R-:W-:Y:S01]  /*3c70*/  SHF.L.U32 R3, R3, 0x1f, RZ ;  /* 0x0000001f03037819 */ /* 0x000fe200000006ff */
[----:B------:R-:W-:-:S04]  /*3c80*/  IMAD.U32 R0, RZ, RZ, UR9 ;  /* 0x00000009ff007e24 */ /* 0x000fc8000f8e00ff */
[----:B------:R1:W2:Y:S03]  /*3c90*/  SYNCS.PHASECHK.TRANS64.TRYWAIT P0, [R0+URZ], R3 ;  /* 0x00000003000075a7 */ /* 0x0002a600080011ff */
[----:B--2---:R-:W-:Y:S05]  /*3ca0*/  @!P0 NANOSLEEP.SYNCS 0x989680 ;  /* 0x009896800000895d */ /* 0x004fea0003900000 */
[----:B------:R-:W2:Y:S02]  /*3cb0*/  @!P0 SYNCS.PHASECHK.TRANS64 P0, [R0+URZ], R3 ;  /* 0x00000003000085a7 */ /* 0x000ea400080010ff */
[----:B--2---:R-:W-:Y:S05]  /*3cc0*/  @P0 BRA `(.L_x_78) ;  /* 0x0000000000200947 */ /* 0x004fea0003800000 */
.L_x_79:
[----:B--2---:R2:W4:Y:S02]  /*3cd0*/  SYNCS.PHASECHK.TRANS64.TRYWAIT P0, [R0+URZ], R3 ;  /* 0x00000003000075a7 */ /* 0x00452400080011ff */
[----:B----4-:R-:W-:Y:S05]  /*3ce0*/  @!P0 NANOSLEEP.SYNCS 0x989680 ;  /* 0x009896800000895d */ /* 0x010fea0003900000 */
[----:B------:R-:W4:Y:S02]  /*3cf0*/  @!P0 SYNCS.PHASECHK.TRANS64 P0, [R0+URZ], R3 ;  /* 0x00000003000085a7 */ /* 0x000f2400080010ff */
[----:B----4-:R-:W-:Y:S05]  /*3d00*/  @!P0 BRA `(.L_x_79) ;  /* 0xfffffffc00f08947 */ /* 0x010fea000383ffff */
[----:B------:R-:W-:Y:S05]  /*3d10*/  BRA `(.L_x_78) ;  /* 0x00000000000c7947 */ /* 0x000fea0003800000 */
.L_x_74:
[----:B------:R-:W-:-:S04]  /*3d20*/  UIADD3 UR5, UPT, UPT, UR7, 0xd0, URZ ;  /* 0x000000d007057890 */ /* 0x000fc8000fffe0ff */
[----:B------:R-:W-:-:S09]  /*3d30*/  UPRMT UR5, UR4, 0x654, UR5 ;  /* 0x0000065404057896 */ /* 0x000fd20008000005 */
[----:B------:R-:W-:Y:S03]  /*3d40*/  SYNCS.ARRIVE.TRANS64.RED.A1T0 RZ, [UR5], RZ ;  /* 0x000000ffffff79a7 */ /* 0x000fe60008100405 */
.L_x_78:
[----:B-12---:R-:W-:Y:S01]  /*3d50*/  SHF.L.U32 R3, RZ, 0x1f, RZ ;  /* 0x0000001fff037819 */ /* 0x006fe200000006ff */
[----:B------:R-:W-:Y:S01]  /*3d60*/  UIADD3 UR5, UPT, UPT, UR7, 0xd0, URZ ;  /* 0x000000d007057890 */ /* 0x000fe2000fffe0ff */
[----:B------:R-:W-:Y:S02]  /*3d70*/  PLOP3.LUT P0, PT, PT, PT, UP0, 0x80, 0x8 ;  /* 0x000000000008781c */ /* 0x000fe40003f0f008 */
[----:B------:R-:W1:Y:S02]  /*3d80*/  SYNCS.PHASECHK.TRANS64.TRYWAIT P1, [UR7+0xd0], R3 ;  /* 0x0000d003ff0075a7 */ /* 0x000e640008021107 */
[----:B-1----:R-:W-:Y:S09]  /*3d90*/  @!P1 BRA `(.L_x_80) ;  /* 0x0000003800649947 */ /* 0x002ff20003800000 */
.L_x_139:
[----:B------:R-:W-:Y:S01]  /*3da0*/  @!UP0 UPRMT UR5, UR4, 0x654, UR5 ;  /* 0x0000065404058896 */ /* 0x000fe20008000005 */
[----:B------:R-:W-:Y:S02]  /*3db0*/  UMOV UR8, 0xffff ;  /* 0x0000ffff00087882 */ /* 0x000fe40000000000 */
[----:B------:R-:W-:-:S06]  /*3dc0*/  UMOV UR4, 0x1 ;  /* 0x0000000100047882 */ /* 0x000fcc0000000000 */
[----:B------:R-:W-:Y:S01]  /*3dd0*/  @!P0 SYNCS.ARRIVE.TRANS64.RED.A1T0 RZ, [UR5], RZ ;  /* 0x000000ffffff89a7 */ /* 0x000fe20008100405 */
[----:B------:R-:W-:Y:S01]  /*3de0*/  NOP ;  /* 0x0000000000007918 */ /* 0x000fe20000000000 */
[----:B-1----:R-:W1:Y:S01]  /*3df0*/  LDS R0, [UR6+0x14] ;  /* 0x00001406ff007984 */ /* 0x002e620008000800 */
[----:B------:R-:W-:-:S04]  /*3e00*/  ULOP3.LUT UR5, UR21, 0xffff, URZ, 0xc0, !UPT ;  /* 0x0000ffff15057892 */ /* 0x000fc8000f8ec0ff */
[----:B------:R-:W-:-:S04]  /*3e10*/  USHF.R.U32.HI UR5, URZ, 0x5, UR5 ;  /* 0x00000005ff057899 */ /* 0x000fc80008011605 */
[----:B------:R-:W-:Y:S02]  /*3e20*/  USHF.L.U32 UR8, UR8, UR5, URZ ;  /* 0x0000000508087299 */ /* 0x000fe400080006ff */
[----:B------:R-:W-:-:S04]  /*3e30*/  USHF.L.U32 UR4, UR4, UR5, URZ ;  /* 0x0000000504047299 */ /* 0x000fc800080006ff */
[----:B-1----:R-:W-:-:S04]  /*3e40*/  LOP3.LUT R0, R0, UR8, RZ, 0xc0, !PT ;  /* 0x0000000800007c12 */ /* 0x002fc8000f8ec0ff */
[----:B------:R-:W-:-:S13]  /*3e50*/  ISETP.NE.AND P0, PT, R0, UR8, PT ;  /* 0x0000000800007c0c */ /* 0x000fda000bf05270 */
[----:B------:R-:W-:Y:S05]  /*3e60*/  @P0 BRA `(.L_x_81) ;  /* 0x0000000000580947 */ /* 0x000fea0003800000 */
[----:B------:R-:W1:Y:S02]  /*3e70*/  LDS R0, [UR6+0x18] ;  /* 0x00001806ff007984 */ /* 0x000e640008000800 */
[----:B-1----:R-:W-:-:S04]  /*3e80*/  LOP3.LUT R0, R0, UR4, RZ, 0xc0, !PT ;  /* 0x0000000400007c12 */ /* 0x002fc8000f8ec0ff */
[----:B------:R-:W-:-:S13]  /*3e90*/  ISETP.NE.AND P0, PT, R0, UR4, PT ;  /* 0x0000000400007c0c */ /* 0x000fda000bf05270 */
[----:B------:R-:W-:Y:S05]  /*3ea0*/  @P0 BRA `(.L_x_82) ;  /* 0x00000000003c0947 */ /* 0x000fea0003800000 */
[----:B------:R-:W1:Y:S01]  /*3eb0*/  S2R R2, SR_LANEID ;  /* 0x0000000000027919 */ /* 0x000e620000000000 */
[----:B------:R-:W-:Y:S01]  /*3ec0*/  ULOP3.LUT UR8, URZ, UR8, URZ, 0x33, !UPT ;  /* 0x00000008ff087292 */ /* 0x000fe2000f8e33ff */
[----:B------:R-:W-:Y:S01]  /*3ed0*/  LOP3.LUT R4, RZ, UR4, RZ, 0x33, !PT ;  /* 0x00000004ff047c12 */ /* 0x000fe2000f8e33ff */
[----:B------:R-:W-:Y:S02]  /*3ee0*/  VOTEU.ANY UR7, UPT, PT ;  /* 0x0000000000077886 */ /* 0x000fe400038e0100 */
[----:B------:R-:W-:Y:S01]  /*3ef0*/  UFLO.U32 UR7, UR7 ;  /* 0x00000007000772bd */ /* 0x000fe200080e0000 */
[----:B------:R-:W2:Y:S01]  /*3f00*/  REDUX UR4, R4 ;  /* 0x00000000040473c4 */ /* 0x000ea20000000000 */
[----:B------:R-:W-:-:S06]  /*3f10*/  IMAD.U32 R0, RZ, RZ, UR8 ;  /* 0x00000008ff007e24 */ /* 0x000fcc000f8e00ff */
[----:B------:R1:W-:Y:S01]  /*3f20*/  UTCATOMSWS.AND URZ, UR8 ;  /* 0x0000000800ff79e3 */ /* 0x0003e20008000000 */
[----:B------:R-:W3:Y:S01]  /*3f30*/  REDUX UR5, R0 ;  /* 0x00000000000573c4 */ /* 0x000ee20000000000 */
[----:B-1----:R-:W-:Y:S01]  /*3f40*/  ISETP.EQ.U32.AND P0, PT, R2, UR7, PT ;  /* 0x0000000702007c0c */ /* 0x002fe2000bf02070 */
[----:B--2---:R-:W-:Y:S01]  /*3f50*/  IMAD.U32 R2, RZ, RZ, UR4 ;  /* 0x00000004ff027e24 */ /* 0x004fe2000f8e00ff */
[----:B---3--:R-:W-:-:S11]  /*3f60*/  MOV R3, UR5 ;  /* 0x0000000500037c02 */ /* 0x008fd60008000f00 */
[----:B------:R1:W-:Y:S04]  /*3f70*/  @P0 ATOMS.AND RZ, [UR6+0x14], R3 ;  /* 0x00001403ffff098c */ /* 0x0003e8000a800006 */
[----:B------:R1:W-:Y:S01]  /*3f80*/  @P0 ATOMS.AND RZ, [UR6+0x18], R2 ;  /* 0x00001802ffff098c */ /* 0x0003e2000a800006 */
[----:B------:R-:W-:Y:S05]  /*3f90*/  BRA `(.L_x_83) ;  /* 0x0000000000147947 */ /* 0x000fea0003800000 */
.L_x_82:
[----:B------:R-:W-:Y:S02]  /*3fa0*/  MOV R2, 0x3fc0 ;  /* 0x00003fc000027802 */ /* 0x000fe40000000f00 */
[----:B---345:R-:W-:Y:S05]  /*3fb0*/  CALL.REL.NOINC `($__internal_0_$__cuda_sm10x_tcgen05_guardrail_trap_col_being_dealloced_not_returned_by_alloc) ;  /* 0x0000003800787944 */ /* 0x038fea0003c00000 */
[----:B------:R-:W-:Y:S05]  /*3fc0*/  BRA `(.L_x_83) ;  /* 0x0000000000087947 */ /* 0x000fea0003800000 */
.L_x_81:
[----:B------:R-:W-:Y:S02]  /*3fd0*/  MOV R2, 0x3ff0 ;  /* 0x00003ff000027802 */ /* 0x000fe40000000f00 */
[----:B---345:R-:W-:Y:S05]  /*3fe0*/  CALL.REL.NOINC `($__internal_2_$__cuda_sm10x_tcgen05_guardrail_trap_unallocated_columns_being_dealloced) ;  /* 0x0000003800847944 */ /* 0x038fea0003c00000 */
.L_x_83:
[----:B------:R-:W-:Y:S01]  /*3ff0*/  NOP ;  /* 0x0000000000007918 */ /* 0x000fe20000000000 */
[----:B----4-:R-:W-:Y:S05]  /*4000*/  EXIT ;  /* 0x000000000000794d */ /* 0x010fea0003800000 */
.L_x_54:
[----:B------:R-:W-:-:S09]  /*4010*/  UISETP.NE.OR UP5, UPT, UR10, 0x3, !UP5 ;  /* 0x000000030a00788c */ /* 0x000fd2000efa5670 */
[----:B------:R-:W-:Y:S05]  /*4020*/  BRA.U UP5, `(.L_x_84) ;  /* 0x0000000905c87547 */ /* 0x000fea000b800000 */
[----:B------:R-:W1:Y:S01]  /*4030*/  LDC R0, c[0x0][0xb30] ;  /* 0x0002cc00ff007b82 */ /* 0x000e620000000800 */
[----:B------:R-:W2:Y:S01]  /*4040*/  LDCU.64 UR8, c[0x0][0x888] ;  /* 0x00011100ff0877ac */ /* 0x000ea20008000a00 */
[----:B------:R-:W-:Y:S01]  /*4050*/  IMAD.MOV.U32 R30, RZ, RZ, 0x1 ;  /* 0x00000001ff1e7424 */ /* 0x000fe200078e00ff */
[----:B------:R-:W-:Y:S01]  /*4060*/  CS2R R28, SRZ ;  /* 0x00000000001c7805 */ /* 0x000fe2000001ff00 */
[----:B------:R-:W-:Y:S01]  /*4070*/  IMAD.MOV.U32 R25, RZ, RZ, 0x2000 ;  /* 0x00002000ff197424 */ /* 0x000fe200078e00ff */
[----:B------:R-:W3:Y:S03]  /*4080*/  LDCU.64 UR4, c[0x0][0x890] ;  /* 0x00011200ff0477ac */ /* 0x000ee60008000a00 */
[----:B------:R-:W4:Y:S01]  /*4090*/  LDC R19, c[0x0][0x370] ;  /* 0x0000dc00ff137b82 */ /* 0x000f220000000800 */
[----:B------:R-:W-:Y:S01]  /*40a0*/  UMOV UR6, 0x400 ;  /* 0x0000040000067882 */ /* 0x000fe20000000000 */
[----:B------:R-:W-:-:S02]  /*40b0*/  UPLOP3.LUT UP1, UPT, UPT, UPT, UPT, 0x40, 0x4 ;  /* 0x000000000004789c */ /* 0x000fc40003f2e870 */
[----:B------:R-:W-:-:S04]  /*40c0*/  ULEA UR6, UR37, UR6, 0x18 ;  /* 0x0000000625067291 */ /* 0x000fc8000f8ec0ff */
[----:B------:R-:W4:Y:S01]  /*40d0*/  LDC R2, c[0x0][0xb0c] ;  /* 0x0002c300ff027b82 */ /* 0x000f220000000800 */
[----:B--2---:R-:W-:Y:S02]  /*40e0*/  UISETP.NE.U32.AND UP2, UPT, UR8, URZ, UPT ;  /* 0x000000ff0800728c */ /* 0x004fe4000bf45070 */
[----:B------:R-:W-:Y:S02]  /*40f0*/  UIADD3 UR8, UPT, UPT, UR6, 0x30, URZ ;  /* 0x0000003006087890 */ /* 0x000fe4000fffe0ff */
[----:B---3--:R-:W-:-:S03]  /*4100*/  UISETP.NE.U32.AND UP3, UPT, UR4, URZ, UPT ;  /* 0x000000ff0400728c */ /* 0x008fc6000bf65070 */
[----:B------:R-:W2:Y:S01]  /*4110*/  LDC R18, c[0x0][0xb20] ;  /* 0x0002c800ff127b82 */ /* 0x000ea20000000800 */
[----:B-1----:R-:W-:Y:S01]  /*4120*/  ISETP.NE.AND P1, PT, R0, 0x1, PT ;  /* 0x000000010000780c */ /* 0x002fe20003f25270 */
[----:B------:R-:W-:Y:S02]  /*4130*/  UISETP.NE.AND.EX UP2, UPT, UR9, URZ, UPT, UP2 ;  /* 0x000000ff0900728c */ /* 0x000fe4000bf45320 */
[----:B------:R-:W-:Y:S02]  /*4140*/  UPRMT UR37, UR37, 0x654, UR8 ;  /* 0x0000065425257896 */ /* 0x000fe40008000008 */
[----:B------:R-:W-:Y:S02]  /*4150*/  UISETP.NE.AND.EX UP3, UPT, UR5, URZ, UPT, UP3 ;  /* 0x000000ff0500728c */ /* 0x000fe4000bf65330 */
[----:B------:R-:W1:Y:S08]  /*4160*/  LDC.64 R32, c[0x0][0x348] ;  /* 0x0000d200ff207b82 */ /* 0x000e700000000a00 */
[----:B------:R-:W3:Y:S08]  /*4170*/  LDC.64 R16, c[0x0][0xb10] ;  /* 0x0002c400ff107b82 */ /* 0x000ef00000000a00 */
[----:B------:R-:W1:Y:S08]  /*4180*/  LDC.64 R6, c[0x0][0xb18] ;  /* 0x0002c600ff067b82 */ /* 0x000e700000000a00 */
[----:B------:R-:W1:Y:S08]  /*4190*/  LDC.64 R4, c[0x0][0xb28] ;  /* 0x0002ca00ff047b82 */ /* 0x000e700000000a00 */
[----:B--2-4-:R-:W1:Y:S02]  /*41a0*/  LDC R24, c[0x0][0x374] ;  /* 0x0000dd00ff187b82 */ /* 0x014e640000000800 */
.L_x_92:
[C---:B------:R-:W-:Y:S02]  /*41b0*/  LEA R0, R29.reuse, UR6, 0x3 ;  /* 0x000000061d007c11 */ /* 0x040fe4000f8e18ff */
[----:B------:R-:W-:Y:S02]  /*41c0*/  SHF.L.U32 R3, R28, 0x1f, RZ ;  /* 0x0000001f1c037819 */ /* 0x000fe400000006ff */
[----:B------:R-:W-:Y:S02]  /*41d0*/  LEA R20, R29, UR6, 0x4 ;  /* 0x000000061d147c11 */ /* 0x000fe4000f8e20ff */
[----:B--2---:R-:W2:Y:S02]  /*41e0*/  SYNCS.PHASECHK.TRANS64.TRYWAIT P0, [R0+URZ+0x50], R3 ;  /* 0x00005003000075a7 */ /* 0x004ea400080011ff */
[----:B--2---:R-:W-:Y:S05]  /*41f0*/  @!P0 BRA `(.L_x_85) ;  /* 0x0000003400648947 */ /* 0x004fea0003800000 */
.L_x_140:
[----:B------:R-:W-:Y:S01]  /*4200*/  ISETP.GE.AND P0, PT, R72, 0x1, PT ;  /* 0x000000014800780c */ /* 0x000fe20003f06270 */
[----:B------:R-:W4:Y:S01]  /*4210*/  LDS.128 R20, [R20+0xe0] ;  /* 0x0000e00014147984 */ /* 0x000f220000000c00 */
[----:B------:R-:W-:Y:S01]  /*4220*/  ISETP.NE.U32.AND P4, PT, RZ, UR4, PT ;  /* 0x00000004ff007c0c */ /* 0x000fe2000bf85070 */
[----:B--2---:R-:W-:Y:S01]  /*4230*/  VIADD R0, R0, 0x60 ;  /* 0x0000006000007836 */ /* 0x004fe20000000000 */
[----:B------:R-:W-:Y:S02]  /*4240*/  SHF.L.U32 R26, R30, 0x1f, RZ ;  /* 0x0000001f1e1a7819 */ /* 0x000fe400000006ff */
[----:B------:R-:W-:Y:S02]  /*4250*/  ISETP.NE.AND.EX P4, PT, RZ, UR5, PT, P4 ;  /* 0x00000005ff007c0c */ /* 0x000fe4000bf85340 */
[----:B------:R-:W-:Y:S01]  /*4260*/  PRMT R0, RZ, 0x654, R0 ;  /* 0x00000654ff007816 */ /* 0x000fe20000000000 */
[----:B------:R-:W-:Y:S01]  /*4270*/  @!PT LDS RZ, [RZ] ;  /* 0x00000000fffff984 */ /* 0x000fe20000000800 */
[----:B------:R-:W-:Y:S01]  /*4280*/  @!PT LDS RZ, [RZ] ;  /* 0x00000000fffff984 */ /* 0x000fe20000000800 */
[----:B------:R-:W-:Y:S01]  /*4290*/  @!PT LDS RZ, [RZ] ;  /* 0x00000000fffff984 */ /* 0x000fe20000000800 */
[----:B------:R-:W-:Y:S01]  /*42a0*/  @!PT LDS RZ, [RZ] ;  /* 0x00000000fffff984 */ /* 0x000fe20000000800 */
[----:B------:R2:W-:Y:S06]  /*42b0*/  MEMBAR.ALL.CTA ;  /* 0x0000000000007992 */ /* 0x0005ec0000008000 */
[----:B--2---:R-:W2:Y:S02]  /*42c0*/  FENCE.VIEW.ASYNC.S ;  /* 0x00000000000073c6 */ /* 0x004ea40000000000 */
[----:B--2---:R2:W-:Y:S01]  /*42d0*/  SYNCS.ARRIVE.TRANS64.RED.A1T0 RZ, [R0+URZ], RZ ;  /* 0x000000ff00ff79a7 */ /* 0x0045e200081004ff */
[----:B----4-:R-:W-:Y:S11]  /*42e0*/  LOP3.LUT P3, RZ, R22, 0x1, RZ, 0xc0, !PT ;  /* 0x0000000116ff7812 */ /* 0x010ff6000786c0ff */
[----:B------:R-:W-:Y:S02]  /*42f0*/  @!UPT UIADD3 URZ, UPT, UPT, URZ, URZ, URZ ;  /* 0x000000fffffff290 */ /* 0x000fe4000fffe0ff */
[----:B------:R-:W-:Y:S02]  /*4300*/  @P3 MOV R13, R20 ;  /* 0x00000014000d3202 */ /* 0x000fe40000000f00 */
[----:B------:R-:W-:Y:S01]  /*4310*/  @P3 LOP3.LUT R8, R21, 0xffff, RZ, 0xc0, !PT ;  /* 0x0000ffff15083812 */ /* 0x000fe200078ec0ff */
[----:B--2---:R-:W-:Y:S06]  /*4320*/  @!P0 BRA `(.L_x_86) ;  /* 0x0000000000a48947 */ /* 0x004fec0003800000 */
[----:B-1----:R-:W-:Y:S01]  /*4330*/  IMAD.HI.U32 R31, R24, R7, RZ ;  /* 0x00000007181f7227 */ /* 0x002fe200078e00ff */
[----:B------:R-:W-:Y:S02]  /*4340*/  ISETP.NE.AND P0, PT, R6, 0x1, PT ;  /* 0x000000010600780c */ /* 0x000fe40003f05270 */
[----:B------:R-:W-:Y:S01]  /*4350*/  ISETP.NE.AND P2, PT, R72, 0x1, PT ;  /* 0x000000014800780c */ /* 0x000fe20003f45270 */
[----:B---3--:R-:W-:Y:S01]  /*4360*/  IMAD.HI.U32 R34, R19, R16, RZ ;  /* 0x0000001013227227 */ /* 0x008fe200078e00ff */
[----:B------:R-:W-:Y:S02]  /*4370*/  SHF.R.U32.HI R31, RZ, R18, R31 ;  /* 0x00000012ff1f7219 */ /* 0x000fe4000001161f */
[----:B------:R-:W-:Y:S01]  /*4380*/  ISETP.NE.AND P5, PT, R2, 0x1, PT ;  /* 0x000000010200780c */ /* 0x000fe20003fa5270 */
[----:B------:R-:W-:Y:S01]  /*4390*/  IMAD.HI.U32 R36, R13, R16, RZ ;  /* 0x000000100d247227 */ /* 0x000fe200078e00ff */
[----:B------:R-:W-:Y:S02]  /*43a0*/  SHF.R.U32.HI R34, RZ, R17, R34 ;  /* 0x00000011ff227219 */ /* 0x000fe40000011622 */
[----:B------:R-:W-:Y:S01]  /*43b0*/  SEL R3, R24, R31, !P0 ;  /* 0x0000001f18037207 */ /* 0x000fe20004000000 */
[C---:B------:R-:W-:Y:S01]  /*43c0*/  IMAD.HI.U32 R31, R8.reuse, R7, RZ ;  /* 0x00000007081f7227 */ /* 0x040fe200078e00ff */
[----:B------:R-:W-:Y:S02]  /*43d0*/  SEL R11, R19, R34, !P5 ;  /* 0x00000022130b7207 */ /* 0x000fe40006800000 */
[----:B------:R-:W-:Y:S01]  /*43e0*/  SHF.R.U32.HI R36, RZ, R17, R36 ;  /* 0x00000011ff247219 */ /* 0x000fe20000011624 */
[----:B------:R-:W-:Y:S01]  /*43f0*/  IMAD.HI.U32 R38, R3, R4, RZ ;  /* 0x0000000403267227 */ /* 0x000fe200078e00ff */
[----:B------:R-:W-:Y:S03]  /*4400*/  SHF.R.U32.HI R31, RZ, R18, R31 ;  /* 0x00000012ff1f7219 */ /* 0x000fe6000001161f */
[----:B------:R-:W-:Y:S01]  /*4410*/  IMAD.HI.U32 R34, R11, R4, RZ ;  /* 0x000000040b227227 */ /* 0x000fe200078e00ff */
[----:B------:R-:W-:Y:S02]  /*4420*/  @P2 SHF.R.U32.HI R3, RZ, R5, R38 ;  /* 0x00000005ff032219 */ /* 0x000fe40000011626 */
[----:B------:R-:W-:Y:S02]  /*4430*/  SEL R9, R8, R31, !P0 ;  /* 0x0000001f08097207 */ /* 0x000fe40004000000 */
[----:B------:R-:W-:Y:S01]  /*4440*/  @P2 SHF.R.U32.HI R11, RZ, R5, R34 ;  /* 0x00000005ff0b2219 */ /* 0x000fe20000011622 */
[C---:B------:R-:W-:Y:S01]  /*4450*/  IMAD R10, R72.reuse, R3, RZ ;  /* 0x00000003480a7224 */ /* 0x040fe200078e02ff */
[----:B------:R-:W-:Y:S01]  /*4460*/  SEL R3, R13, R36, !P5 ;  /* 0x000000240d037207 */ /* 0x000fe20006800000 */
[C---:B------:R-:W-:Y:S03]  /*4470*/  IMAD.HI.U32 R14, R9.reuse, R4, RZ ;  /* 0x00000004090e7227 */ /* 0x040fe600078e00ff */
[----:B------:R-:W-:Y:S01]  /*4480*/  ISETP.GE.AND P0, PT, R9, R10, PT ;  /* 0x0000000a0900720c */ /* 0x000fe20003f06270 */
[C---:B------:R-:W-:Y:S01]  /*4490*/  IMAD R12, R72.reuse, R11, RZ ;  /* 0x0000000b480c7224 */ /* 0x040fe200078e02ff */
[-C--:B------:R-:W-:Y:S04]  /*44a0*/  SHF.R.U32.HI R14, RZ, R5.reuse, R14 ;  /* 0x00000005ff0e7219 */ /* 0x080fe8000001160e */
[----:B------:R-:W-:Y:S02]  /*44b0*/  ISETP.GE.OR P0, PT, R3, R12, P0 ;  /* 0x0000000c0300720c */ /* 0x000fe40000706670 */
[----:B------:R-:W-:Y:S05]  /*44c0*/  SEL R15, R9, R14, !P2 ;  /* 0x0000000e090f7207 */ /* 0x000fea0005000000 */
[----:B------:R-:W-:Y:S04]  /*44d0*/  IMAD.MOV R14, RZ, RZ, -R15 ;  /* 0x000000ffff0e7224 */ /* 0x000fe800078e0a0f */
[----:B------:R-:W-:Y:S02]  /*44e0*/  IMAD R14, R72, R14, R9 ;  /* 0x0000000e480e7224 */ /* 0x000fe400078e0209 */
[C---:B------:R-:W-:Y:S05]  /*44f0*/  @!P0 IMAD.HI.U32 R10, R3.reuse, R4, RZ ;  /* 0x00000004030a8227 */ /* 0x040fea00078e00ff */
[----:B------:R-:W-:Y:S04]  /*4500*/  @!P0 SHF.R.U32.HI R10, RZ, R5, R10 ;  /* 0x00000005ff0a8219 */ /* 0x000fe8000001160a */
[----:B------:R-:W-:Y:S01]  /*4510*/  @!P0 SEL R0, R3, R10, !P2 ;  /* 0x0000000a03008207 */ /* 0x000fe20005000000 */
[----:B------:R-:W-:Y:S03]  /*4520*/  IMAD.MOV R10, RZ, RZ, -R3 ;  /* 0x000000ffff0a7224 */ /* 0x000fe600078e0a03 */
[----:B------:R-:W-:Y:S01]  /*4530*/  @!P0 IADD3 R15, PT, PT, R15, -R0, RZ ;  /* 0x800000000f0f8210 */ /* 0x000fe20007ffe0ff */
[----:B------:R-:W-:Y:S01]  /*4540*/  @!P0 IMAD R0, R11, R14, R0 ;  /* 0x0000000e0b008224 */ /* 0x000fe200078e0200 */
[----:B------:R-:W-:Y:S01]  /*4550*/  IADD3 R11, PT, PT, -R9, RZ, RZ ;  /* 0x000000ff090b7210 */ /* 0x000fe20007ffe1ff */
[----:B------:R-:W-:Y:S02]  /*4560*/  IMAD R13, R2, R10, R13 ;  /* 0x0000000a020d7224 */ /* 0x000fe400078e020d */
[----:B------:R-:W-:Y:S02]  /*4570*/  @!P0 IMAD R9, R15, R72, R3 ;  /* 0x000000480f098224 */ /* 0x000fe400078e0203 */
[----:B------:R-:W-:Y:S02]  /*4580*/  @!P0 IMAD.MOV.U32 R3, RZ, RZ, R0 ;  /* 0x000000ffff038224 */ /* 0x000fe400078e0000 */
[----:B------:R-:W-:Y:S02]  /*4590*/  IMAD R8, R6, R11, R8 ;  /* 0x0000000b06087224 */ /* 0x000fe400078e0208 */
[----:B------:R-:W-:Y:S02]  /*45a0*/  IMAD R13, R3, R2, R13 ;  /* 0x00000002030d7224 */ /* 0x000fe400078e020d */
[----:B------:R-:W-:Y:S02]  /*45b0*/  IMAD R8, R9, R6, R8 ;  /* 0x0000000609087224 */ /* 0x000fe400078e0208 */
.L_x_86:
[----:B------:R-:W-:Y:S05]  /*45c0*/  BRA.U UP1, `(.L_x_87) ;  /* 0x0000000101107547 */ /* 0x000fea000b800000 */
[----:B------:R-:W-:Y:S04]  /*45d0*/  MOV R0, UR7 ;  /* 0x0000000700007c02 */ /* 0x000fe80008000f00 */
[----:B------:R-:W-:Y:S04]  /*45e0*/  SHF.L.U32 R3, R0, 0x1f, RZ ;  /* 0x0000001f00037819 */ /* 0x000fe800000006ff */
[----:B------:R-:W2:Y:S02]  /*45f0*/  SYNCS.PHASECHK.TRANS64.TRYWAIT P0, [UR6+0x48], R3 ;  /* 0x00004803ff0075a7 */ /* 0x000ea40008001106 */
[----:B--2---:R-:W-:Y:S05]  /*4600*/  @!P0 BRA `(.L_x_88) ;  /* 0x0000003000748947 */ /* 0x004fea0003800000 */
.L_x_87:
[----:B------:R-:W-:Y:S05]  /*4610*/  BRA.U !UP3, `(.L_x_89) ;  /* 0x000000010b347547 */ /* 0x000fea000b800000 */
[----:B------:R-:W-:Y:S01]  /*4620*/  UPLOP3.LUT UP0, UPT, UPT, UPT, UP2, 0x80, 0x8 ;  /* 0x000000000008789c */ /* 0x000fe20003f0f020 */
[----:B--2---:R-:W-:Y:S02]  /*4630*/  HFMA2 R0, -RZ, RZ, 0, 5.9604644775390625e-08 ;  /* 0x00000001ff007431 */ /* 0x004fe400000001ff */
[----:B------:R-:W-:Y:S03]  /*4640*/  IMAD.MOV.U32 R165, RZ, RZ, 0x1 ;  /* 0x00000001ffa57424 */ /* 0x000fe600078e00ff */
[----:B------:R-:W-:Y:S05]  /*4650*/  PLOP3.LUT P0, PT, PT, PT, UP0, 0x80, 0x8 ;  /* 0x000000000008781c */ /* 0x000fea0003f0f008 */
[----:B------:R-:W2:Y:S01]  /*4660*/  @UP0 LDCU.64 UR10, c[0x0][0x888] ;  /* 0x00011100ff0a07ac */ /* 0x000ea20008000a00 */
[----:B------:R-:W-:Y:S07]  /*4670*/  @UP0 UIMAD UR8, UR36, UR4, URZ ;  /* 0x00000004240802a4 */ /* 0x000fee000f8e02ff */
[----:B------:R-:W-:Y:S01]  /*4680*/  @!P0 PRMT R165, R0, 0x7610, R165 ;  /* 0x0000761000a58816 */ /* 0x000fe200000000a5 */
[----:B--2---:R-:W-:Y:S03]  /*4690*/  @UP0 UIMAD.WIDE UR10, UR8, 0x4, UR10 ;  /* 0x00000004080a08a5 */ /* 0x004fe6000f8e020a */
[----:B------:R-:W2:Y:S03]  /*46a0*/  @!UP0 LDCU UR8, c[0x0][0x880] ;  /* 0x00011000ff0887ac */ /* 0x000ea60008000800 */
[----:B------:R-:W-:Y:S01]  /*46b0*/  IMAD.U32 R10, RZ, RZ, UR10 ;  /* 0x0000000aff0a7e24 */ /* 0x000fe2000f8e00ff */
[----:B------:R-:W-:Y:S05]  /*46c0*/  MOV R11, UR11 ;  /* 0x0000000b000b7c02 */ /* 0x000fea0008000f00 */
[----:B-----5:R4:W5:Y:S02]  /*46d0*/  @P0 LDG.E R81, desc[UR40][R10.64] ;  /* 0x000000280a510981 */ /* 0x020964000c1e1900 */
[----:B--2-4-:R-:W-:Y:S07]  /*46e0*/  @!P0 IMAD.U32 R81, RZ, RZ, UR8 ;  /* 0x00000008ff518e24 */ /* 0x014fee000f8e00ff */
.L_x_89:
[----:B-----5:R-:W-:Y:S01]  /*46f0*/  @!P4 FSETP.EQ.AND P5, PT, R81, RZ, PT ;  /* 0x000000ff5100c20b */ /* 0x020fe20003fa2000 */
[----:B------:R-:W-:Y:S01]  /*4700*/  @!UPT UIADD3 URZ, UPT, UPT, URZ, URZ, URZ ;  /* 0x000000fffffff290 */ /* 0x000fe2000fffe0ff */
[----:B------:R-:W-:Y:S11]  /*4710*/  @!P4 BRA `(.L_x_90) ;  /* 0x000000000014c947 */ /* 0x000ff60003800000 */
[----:B------:R-:W-:Y:S02]  /*4720*/  LOP3.LUT P0, RZ, R165, 0xff, RZ, 0xc0, !PT ;  /* 0x000000ffa5ff7812 */ /* 0x000fe4000780c0ff */
[----:B------:R-:W-:Y:S04]  /*4730*/  PLOP3.LUT P5, PT, PT, PT, UP0, 0x80, 0x8 ;  /* 0x000000000008781c */ /* 0x000fe80003faf008 */
[----:B------:R-:W-:Y:S07]  /*4740*/  PLOP3.LUT P5, PT, P5, PT, PT, 0x8, 0x80 ;  /* 0x000000000080781c */ /* 0x000fee0002fae170 */
[----:B------:R-:W-:Y:S11]  /*4750*/  @P0 FSETP.EQ.AND P5, PT, R81, RZ, PT ;  /* 0x000000ff5100020b */ /* 0x000ff60003fa2000 */
[----:B------:R-:W-:Y:S02]  /*4760*/  @!UPT UIADD3 URZ, UPT, UPT, URZ, URZ, URZ ;  /* 0x000000fffffff290 */ /* 0x000fe4000fffe0ff */
.L_x_90:
[----:B------:R-:W4:Y:S01]  /*4770*/  SYNCS.PHASECHK.TRANS64.TRYWAIT P4, [UR6+0x38], R26 ;  /* 0x0000381aff0075a7 */ /* 0x000f220008081106 */
[----:B------:R-:W-:Y:S01]  /*4780*/  @P3 SHF.R.U32.HI R27, RZ, 0x10, R21 ;  /* 0x00000010ff1b3819 */ /* 0x000fe20000011615 */
[----:B------:R-:W-:Y:S01]  /*4790*/  VIADD R29, R29, 0x1 ;  /* 0x000000011d1d7836 */ /* 0x000fe20000000000 */
[----:B------:R-:W5:Y:S08]  /*47a0*/  LDC.64 R14, c[0x0][0xb10] ;  /* 0x0002c400ff0e7b82 */ /* 0x000f700000000a00 */
[----:B------:R-:W1:Y:S08]  /*47b0*/  LDC.64 R10, c[0x0][0xb18] ;  /* 0x0002c600ff0a7b82 */ /* 0x000e700000000a00 */
[----:B--2---:R-:W2:Y:S08]  /*47c0*/  @!P1 LDC R0, c[0x0][0xb20] ;  /* 0x0002c800ff009b82 */ /* 0x004eb00000000800 */
[----:B------:R-:W3:Y:S01]  /*47d0*/  @!P1 LDC R3, c[0x0][0xb0c] ;  /* 0x0002c300ff039b82 */ /* 0x000ee20000000800 */
[----:B-----5:R-:W-:Y:S05]  /*47e0*/  @!P1 IMAD.HI.U32 R14, R13, R14, RZ ;  /* 0x0000000e0d0e9227 */ /* 0x020fea00078e00ff */
[----:B------:R-:W-:Y:S01]  /*47f0*/  @!P1 SHF.R.U32.HI R14, RZ, R15, R14 ;  /* 0x0000000fff0e9219 */ /* 0x000fe2000001160e */
[----:B-1----:R-:W-:Y:S01]  /*4800*/  @!P1 IMAD.HI.U32 R11, R8, R11, RZ ;  /* 0x0000000b080b9227 */ /* 0x002fe200078e00ff */
[----:B------:R-:W-:Y:S04]  /*4810*/  @!P1 ISETP.NE.AND P0, PT, R10, 0x1, PT ;  /* 0x000000010a00980c */ /* 0x000fe80003f05270 */
[----:B--2---:R-:W-:Y:S02]  /*4820*/  @!P1 SHF.R.U32.HI R9, RZ, R0, R11 ;  /* 0x00000000ff099219 */ /* 0x004fe4000001160b */
[----:B---3--:R-:W-:Y:S02]  /*4830*/  @!P1 ISETP.NE.AND P2, PT, R3, 0x1, PT ;  /* 0x000000010300980c */ /* 0x008fe40003f45270 */
[----:B------:R-:W-:Y:S02]  /*4840*/  @!P1 SEL R9, R8, R9, !P0 ;  /* 0x0000000908099207 */ /* 0x000fe40004000000 */
[----:B------:R-:W-:Y:S02]  /*4850*/  ELECT P0, URZ, PT ;  /* 0x0000000000ff782f */ /* 0x000fe40003800000 */
[----:B------:R-:W-:Y:S05]  /*4860*/  @!P1 SEL R14, R13, R14, !P2 ;  /* 0x0000000e0d0e9207 */ /* 0x000fea0005000000 */
[----:B------:R-:W-:Y:S02]  /*4870*/  @!P1 IMAD.IADD R0, R9, 0x1, -R14 ;  /* 0x0000000109009824 */ /* 0x000fe400078e0a0e */
[----:B------:R-:W-:Y:S02]  /*4880*/  @!P1 IMAD.IADD R9, R14, 0x1, -R9 ;  /* 0x000000010e099824 */ /* 0x000fe400078e0a09 */
[----:B------:R-:W-:Y:S02]  /*4890*/  @!P1 IMAD R13, R0, R3, R13 ;  /* 0x00000003000d9224 */ /* 0x000fe400078e020d */
[----:B------:R-:W-:Y:S01]  /*48a0*/  @!P1 IMAD R8, R9, R10, R8 ;  /* 0x0000000a09089224 */ /* 0x000fe200078e0208 */
[----:B----4-:R-:W-:Y:S06]  /*48b0*/  @!P4 BRA `(.L_x_91) ;  /* 0x0000002c00e0c947 */ /* 0x010fec0003800000 */
.L_x_143:
[----:B------:R-:W-:Y:S01]  /*48c0*/  PLOP3.LUT P5, PT, P5, P0, PT, 0xf2, 0x2f ;  /* 0x00000000002f781c */ /* 0x000fe20002fa1e72 */
[----:B------:R-:W-:Y:S01]  /*48d0*/  UMOV UR14, 0x0 ;  /* 0x00000000000e7882 */ /* 0x000fe20000000000 */
[----:B------:R-:W-:Y:S01]  /*48e0*/  LOP3.LUT R30, R30, 0x1, RZ, 0x3c, !PT ;  /* 0x000000011e1e7812 */ /* 0x000fe200078e3cff */
[----:B------:R-:W-:Y:S01]  /*48f0*/  UMOV UR15, 0x10000000 ;  /* 0x10000000000f7882 */ /* 0x000fe20000000000 */
[----:B------:R-:W-:Y:S01]  /*4900*/  UMOV UR12, UR36 ;  /* 0x00000024000c7c82 */ /* 0x000fe20008000000 */
[----:B------:R-:W-:Y:S08]  /*4910*/  @P3 R2UR UR36, R27 ;  /* 0x000000001b2432ca */ /* 0x000ff000000e0000 */
[----:B-1----:R-:W-:Y:S01]  /*4920*/  @!P5 IADD3 R3, P0, PT, R32, 0x580, RZ ;  /* 0x000005802003d810 */ /* 0x002fe20007f1e0ff */
[----:B------:R-:W-:Y:S01]  /*4930*/  @!P5 IMAD.SHL.U32 R164, R164, 0x40, RZ ;  /* 0x00000040a4a4d824 */ /* 0x000fe200078e00ff */
[----:B------:R-:W-:Y:S01]  /*4940*/  VOTEU.ALL UP1, P5 ;  /* 0x0000000000ff7886 */ /* 0x000fe20002820000 */
[----:B------:R-:W-:Y:S01]  /*4950*/  @!P5 IMAD.SHL.U32 R155, R155, 0x80, RZ ;  /* 0x000000809b9bd824 */ /* 0x000fe200078e00ff */
[----:B------:R-:W-:Y:S01]  /*4960*/  @!P5 R2UR UR9, R3 ;  /* 0x000000000309d2ca */ /* 0x000fe200000e0000 */
[----:B------:R-:W-:Y:S01]  /*4970*/  @!P5 IMAD.X R0, RZ, RZ, R33, P0 ;  /* 0x000000ffff00d224 */ /* 0x000fe200000e0621 */
[----:B------:R-:W-:Y:S01]  /*4980*/  @!P5 R2UR UR10, R164 ;  /* 0x00000000a40ad2ca */ /* 0x000fe200000e0000 */
[----:B------:R-:W-:Y:S01]  /*4990*/  IMAD.IADD R164, R8, 0x1, R143 ;  /* 0x0000000108a47824 */ /* 0x000fe200078e028f */
[----:B------:R-:W-:Y:S01]  /*49a0*/  @!P5 R2UR UR11, R155 ;  /* 0x000000009b0bd2ca */ /* 0x000fe200000e0000 */
[----:B------:R-:W-:Y:S01]  /*49b0*/  IMAD.IADD R155, R13, 0x1, R154 ;  /* 0x000000010d9b7824 */ /* 0x000fe200078e029a */
[----:B------:R-:W-:Y:S02]  /*49c0*/  @!P5 R2UR UR8, R0 ;  /* 0x000000000008d2ca */ /* 0x000fe400000e0000 */
[C---:B------:R-:W-:Y:S04]  /*49d0*/  ISETP.NE.AND P0, PT, R29.reuse, 0x2, PT ;  /* 0x000000021d00780c */ /* 0x040fe80003f05270 */
[----:B------:R-:W-:Y:S01]  /*49e0*/  SEL R3, RZ, 0x1, P0 ;  /* 0x00000001ff037807 */ /* 0x000fe20000000000 */
[----:B------:R-:W-:Y:S01]  /*49f0*/  IMAD.U32 R10, RZ, RZ, UR9 ;  /* 0x00000009ff0a7e24 */ /* 0x000fe2000f8e00ff */
[----:B------:R-:W-:Y:S01]  /*4a00*/  @!UP1 UIADD3 UR9, UPT, UPT, UR6, 0x30, URZ ;  /* 0x0000003006099890 */ /* 0x000fe2000fffe0ff */
[----:B------:R-:W-:Y:S02]  /*4a10*/  SEL R29, R29, RZ, P0 ;  /* 0x000000ff1d1d7207 */ /* 0x000fe40000000000 */
[----:B------:R-:W-:Y:S02]  /*4a20*/  LOP3.LUT R28, R28, R3, RZ, 0x3c, !PT ;  /* 0x000000031c1c7212 */ /* 0x000fe400078e3cff */
[----:B------:R-:W-:Y:S01]  /*4a30*/  IMAD.U32 R11, RZ, RZ, UR8 ;  /* 0x00000008ff0b7e24 */ /* 0x000fe2000f8e00ff */
[----:B------:R-:W-:Y:S01]  /*4a40*/  @!P5 R2UR UR16, R10 ;  /* 0x000000000a10d2ca */ /* 0x000fe200000e0000 */
[----:B------:R-:W-:Y:S01]  /*4a50*/  @!UP1 UIADD3 UR8, UPT, UPT, UR6, 0x200, URZ ;  /* 0x0000020006089890 */ /* 0x000fe2000fffe0ff */
[----:B------:R-:W-:Y:S02]  /*4a60*/  VOTEU.ALL UP1, P5 ;  /* 0x0000000000ff7886 */ /* 0x000fe40002820000 */
[----:B------:R-:W-:Y:S11]  /*4a70*/  @!P5 R2UR UR17, R11 ;  /* 0x000000000b11d2ca */ /* 0x000ff600000e0000 */
[----:B------:R-:W-:Y:S02]  /*4a80*/  @!UPT UIADD3 URZ, UPT, UPT, URZ, URZ, URZ ;  /* 0x000000fffffff290 */ /* 0x000fe4000fffe0ff */
[----:B------:R2:W-:Y:S01]  /*4a90*/  @!UP1 UTMALDG.3D [UR8], [UR16], desc[UR14] ;  /* 0x00000e08100095b4 */ /* 0x0005e20008011000 */
[----:B------:R2:W-:Y:S01]  /*4aa0*/  @!P5 SYNCS.ARRIVE.TRANS64.RED.A0TR RZ, [UR6+0x30], R25 ;  /* 0x00003019ffffd9a7 */ /* 0x0005e20008300406 */
[----:B------:R-:W-:Y:S01]  /*4ab0*/  UPLOP3.LUT UP1, UPT, UPT, UPT, UPT, 0x80, 0x8 ;  /* 0x000000000008789c */ /* 0x000fe20003f2f070 */
[----:B------:R-:W-:Y:S01]  /*4ac0*/  SYNCS.ARRIVE.TRANS64.RED.A1T0 RZ, [UR37], RZ ;  /* 0x000000ffffff79a7 */ /* 0x000fe20008100425 */
[----:B------:R-:W-:Y:S09]  /*4ad0*/  @P3 BRA `(.L_x_92) ;  /* 0xfffffff400b43947 */ /* 0x000ff2000383ffff */
[----:B------:R-:W-:Y:S07]  /*4ae0*/  MOV R0, UR6 ;  /* 0x0000000600007c02 */ /* 0x000fee0008000f00 */
.L_x_93:
[----:B-1----:R-:W-:-:S04]  /*4af0*/  SHF.L.U32 R3, R30, 0x1f, RZ ;  /* 0x0000001f1e037819 */ /* 0x002fc800000006ff */
[----:B------:R1:W3:Y:S03]  /*4b00*/  SYNCS.PHASECHK.TRANS64.TRYWAIT P0, [R0+URZ+0x38], R3 ;  /* 0x00003803000075a7 */ /* 0x0002e600080011ff */
[----:B---3--:R-:W-:Y:S05]  /*4b10*/  @!P0 NANOSLEEP.SYNCS 0x989680 ;  /* 0x009896800000895d */ /* 0x008fea0003900000 */
[----:B------:R-:W3:Y:S02]  /*4b20*/  @!P0 SYNCS.PHASECHK.TRANS64 P0, [R0+URZ+0x38], R3 ;  /* 0x00003803000085a7 */ /* 0x000ee400080010ff */
[----:B--23--:R-:W-:Y:S05]  /*4b30*/  @P0 EXIT ;  /* 0x000000000000094d */ /* 0x00cfea0003800000 */
[----:B------:R-:W-:Y:S05]  /*4b40*/  BRA `(.L_x_93) ;  /* 0xfffffffc00e87947 */ /* 0x000fea000383ffff */
.L_x_84:
[----:B------:R-:W-:-:S06]  /*4b50*/  UISETP.GE.AND UP1, UPT, UR10, 0x4, UPT ;  /* 0x000000040a00788c */ /* 0x000fcc000bf26270 */
[----:B------:R-:W-:-:S13]  /*4b60*/  PLOP3.LUT P0, PT, PT, PT, UP1, 0x80, 0x8 ;  /* 0x000000000008781c */ /* 0x000fda0003f0f018 */
[----:B------:R-:W-:Y:S05]  /*4b70*/  @!P0 EXIT ;  /* 0x000000000000894d */ /* 0x000fea0003800000 */
[----:B------:R-:W-:Y:S01]  /*4b80*/  BAR.SYNC.DEFER_BLOCKING 0x6, 0xa0 ;  /* 0x0182800000007b1d */ /* 0x000fe20000010000 */
[C---:B------:R-:W-:Y:S02]  /*4b90*/  IMAD.SHL.U32 R3, R166.reuse, 0x40, RZ ;  /* 0x00000040a6037824 */ /* 0x040fe400078e00ff */
[----:B------:R-:W-:Y:S02]  /*4ba0*/  HFMA2 R76, -RZ, RZ, 0, 0 ;  /* 0x00000000ff4c7431 */ /* 0x000fe400000001ff */
[C---:B------:R-:W-:Y:S01]  /*4bb0*/  IMAD.SHL.U32 R168, R166.reuse, 0x8, RZ ;  /* 0x00000008a6a87824 */ /* 0x040fe200078e00ff */
[----:B------:R-:W-:Y:S01]  /*4bc0*/  CS2R R174, SRZ ;  /* 0x0000000000ae7805 */ /* 0x000fe2000001ff00 */
[----:B------:R-:W-:Y:S01]  /*4bd0*/  IMAD.U32 R79, R166, 0x10000, RZ ;  /* 0x00010000a64f7824 */ /* 0x000fe200078e00ff */
[----:B------:R-:W-:Y:S01]  /*4be0*/  UMOV UR43, 0x400 ;  /* 0x00000400002b7882 */ /* 0x000fe20000000000 */
[----:B------:R-:W-:Y:S01]  /*4bf0*/  LOP3.LUT R5, R3, 0x180, RZ, 0xc0, !PT ;  /* 0x0000018003057812 */ /* 0x000fe200078ec0ff */
[----:B------:R-:W-:Y:S01]  /*4c00*/  ULEA UR43, UR37, UR43, 0x18 ;  /* 0x0000002b252b7291 */ /* 0x000fe2000f8ec0ff */
[----:B------:R-:W1:Y:S01]  /*4c10*/  LDC R167, c[0x0][0x370] ;  /* 0x0000dc00ffa77b82 */ /* 0x000e620000000800 */
[----:B------:R-:W-:Y:S01]  /*4c20*/  LOP3.LUT R79, R79, 0x600000, RZ, 0xc0, !PT ;  /* 0x006000004f4f7812 */ /* 0x000fe200078ec0ff */
[----:B------:R-:W-:Y:S01]  /*4c30*/  IMAD.MOV.U32 R182, RZ, RZ, RZ ;  /* 0x000000ffffb67224 */ /* 0x000fe200078e00ff */
[----:B------:R-:W-:Y:S01]  /*4c40*/  LOP3.LUT R168, R5, 0x30, R168, 0xf8, !PT ;  /* 0x0000003005a87812 */ /* 0x000fe200078ef8a8 */
[----:B------:R-:W-:Y:S01]  /*4c50*/  UIADD3 UR4, UPT, UPT, UR43, 0x2200, URZ ;  /* 0x000022002b047890 */ /* 0x000fe2000fffe0ff */
[----:B------:R-:W-:Y:S01]  /*4c60*/  IMAD.MOV.U32 R173, RZ, RZ, RZ ;  /* 0x000000ffffad7224 */ /* 0x000fe200078e00ff */
[----:B------:R-:W2:Y:S01]  /*4c70*/  LDCU.64 UR46, c[0x0][0x348] ;  /* 0x00006900ff2e77ac */ /* 0x000ea20008000a00 */
[----:B------:R-:W-:Y:S01]  /*4c80*/  LOP3.LUT R168, R168, 0x1e40, R3, 0xf8, !PT ;  /* 0x00001e40a8a87812 */ /* 0x000fe200078ef803 */
[----:B------:R-:W3:Y:S01]  /*4c90*/  LDC R74, c[0x0][0xb0c] ;  /* 0x0002c300ff4a7b82 */ /* 0x000ee20000000800 */
[----:B------:R-:W-:Y:S01]  /*4ca0*/  IMAD.SHL.U32 R3, R166, 0x10, RZ ;  /* 0x00000010a6037824 */ /* 0x000fe200078e00ff */
[----:B------:R-:W-:Y:S01]  /*4cb0*/  MOV R179, UR4 ;  /* 0x0000000400b37c02 */ /* 0x000fe20008000f00 */
[----:B------:R-:W4:Y:S03]  /*4cc0*/  LDCU.64 UR38, c[0x0][0x888] ;  /* 0x00011100ff2677ac */ /* 0x000f260008000a00 */
[C---:B------:R-:W-:Y:S01]  /*4cd0*/  LOP3.LUT R5, R3.reuse, 0x20, RZ, 0xc0, !PT ;  /* 0x0000002003057812 */ /* 0x040fe200078ec0ff */
[----:B------:R-:W2:Y:S01]  /*4ce0*/  LDS R0, [UR43+0x100] ;  /* 0x0001002bff007984 */ /* 0x000ea20008000800 */
[----:B------:R-:W1:Y:S01]  /*4cf0*/  LDC R170, c[0x0][0xb20] ;  /* 0x0002c800ffaa7b82 */ /* 0x000e620000000800 */
[----:B------:R-:W-:Y:S01]  /*4d00*/  LOP3.LUT R3, R3, 0x40, RZ, 0xc0, !PT ;  /* 0x0000004003037812 */ /* 0x000fe200078ec0ff */
[----:B------:R-:W-:-:S06]  /*4d10*/  UIADD3 UR42, UPT, UPT, UR43, 0x200, URZ ;  /* 0x000002002b2a7890 */ /* 0x000fcc000fffe0ff */
[----:B------:R-:W1:Y:S08]  /*4d20*/  LDC R73, c[0x0][0xb30] ;  /* 0x0002cc00ff497b82 */ /* 0x000e700000000800 */
[----:B------:R-:W1:Y:S08]  /*4d30*/  LDC.64 R152, c[0x0][0xb10] ;  /* 0x0002c400ff987b82 */ /* 0x000e700000000a00 */
[----:B------:R-:W1:Y:S08]  /*4d40*/  LDC.64 R70, c[0x0][0xb18] ;  /* 0x0002c600ff467b82 */ /* 0x000e700000000a00 */
[----:B------:R-:W1:Y:S01]  /*4d50*/  LDC.64 R148, c[0x0][0x888] ;  /* 0x00022200ff947b82 */ /* 0x000e620000000a00 */
[----:B--2---:R-:W-:-:S07]  /*4d60*/  IMAD.IADD R79, R0, 0x1, R79 ;  /* 0x00000001004f7824 */ /* 0x004fce00078e024f */
[----:B------:R-:W2:Y:S01]  /*4d70*/  LDC.64 R68, c[0x0][0xb28] ;  /* 0x0002ca00ff447b82 */ /* 0x000ea20000000a00 */
[----:B------:R-:W-:-:S05]  /*4d80*/  VIADD R0, R168, UR43 ;  /* 0x0000002ba8007c36 */ /* 0x000fca0008000000 */
[--C-:B------:R-:W-:Y:S02]  /*4d90*/  IADD3 R178, PT, PT, -R5, 0x200, R0.reuse ;  /* 0x0000020005b27810 */ /* 0x100fe40007ffe100 */
[----:B------:R-:W1:Y:S01]  /*4da0*/  LDC.64 R150, c[0x0][0x890] ;  /* 0x00022400ff967b82 */ /* 0x000e620000000a00 */
[----:B------:R-:W-:Y:S02]  /*4db0*/  IADD3 R177, PT, PT, -R3, 0x200, R0 ;  /* 0x0000020003b17810 */ /* 0x000fe40007ffe100 */
[----:B------:R-:W-:-:S05]  /*4dc0*/  IMAD.IADD R176, R178, 0x1, -R3 ;  /* 0x00000001b2b07824 */ /* 0x000fca00078e0a03 */
[----:B------:R-:W1:Y:S08]  /*4dd0*/  LDC.64 R146, c[0x0][0x8b0] ;  /* 0x00022c00ff927b82 */ /* 0x000e700000000a00 */
[----:B------:R-:W1:Y:S08]  /*4de0*/  LDC.64 R144, c[0x0][0x8a8] ;  /* 0x00022a00ff907b82 */ /* 0x000e700000000a00 */
[----:B---34-:R-:W1:Y:S02]  /*4df0*/  LDC R172, c[0x0][0x374] ;  /* 0x0000dd00ffac7b82 */ /* 0x018e640000000800 */
.L_x_111:
[----:B------:R-:W-:Y:S02]  /*4e00*/  LEA R0, R182, UR43, 0x3 ;  /* 0x0000002bb6007c11 */ /* 0x000fe4000f8e18ff */
[----:B------:R-:W-:Y:S02]  /*4e10*/  SHF.L.U32 R3, R174, 0x1f, RZ ;  /* 0x0000001fae037819 */ /* 0x000fe400000006ff */
[----:B------:R-:W-:Y:S02]  /*4e20*/  LEA R16, R182, UR43, 0x4 ;  /* 0x0000002bb6107c11 */ /* 0x000fe4000f8e20ff */
[----:B------:R-:W3:Y:S02]  /*4e30*/  SYNCS.PHASECHK.TRANS64.TRYWAIT P0, [R0+URZ+0x50], R3 ;  /* 0x00005003000075a7 */ /* 0x000ee400080011ff */
[----:B-123--:R-:W-:Y:S05]  /*4e40*/  @!P0 BRA `(.L_x_94) ;  /* 0x0000002800948947 */ /* 0x00efea0003800000 */
.L_x_144:
[----:B------:R-:W4:Y:S01]  /*4e50*/  LDC.64 R12, c[0x0][0xb10] ;  /* 0x0002c400ff0c7b82 */ /* 0x000f220000000a00 */
[----:B------:R-:W2:Y:S01]  /*4e60*/  LDS.128 R16, [R16+0xe0] ;  /* 0x0000e00010107984 */ /* 0x000ea20000000c00 */
[----:B-1----:R-:W-:Y:S01]  /*4e70*/  ISETP.NE.AND P1, PT, R73, 0x1, PT ;  /* 0x000000014900780c */ /* 0x002fe20003f25270 */
[----:B---3--:R-:W-:Y:S01]  /*4e80*/  VIADD R0, R0, 0x60 ;  /* 0x0000006000007836 */ /* 0x008fe20000000000 */
[----:B------:R-:W-:Y:S04]  /*4e90*/  ISETP.GE.AND P0, PT, R72, 0x1, PT ;  /* 0x000000014800780c */ /* 0x000fe80003f06270 */
[----:B------:R-:W1:Y:S01]  /*4ea0*/  LDC.64 R10, c[0x0][0xb18] ;  /* 0x0002c600ff0a7b82 */ /* 0x000e620000000a00 */
[----:B------:R-:W-:Y:S01]  /*4eb0*/  PRMT R0, RZ, 0x654, R0 ;  /* 0x00000654ff007816 */ /* 0x000fe20000000000 */
[----:B------:R-:W-:Y:S01]  /*4ec0*/  @!PT LDS RZ, [RZ] ;  /* 0x00000000fffff984 */ /* 0x000fe20000000800 */
[----:B------:R-:W-:Y:S01]  /*4ed0*/  @!PT LDS RZ, [RZ] ;  /* 0x00000000fffff984 */ /* 0x000fe20000000800 */
[----:B------:R-:W-:Y:S01]  /*4ee0*/  @!PT LDS RZ, [RZ] ;  /* 0x00000000fffff984 */ /* 0x000fe20000000800 */
[----:B------:R-:W-:Y:S01]  /*4ef0*/  @!PT LDS RZ, [RZ] ;  /* 0x00000000fffff984 */ /* 0x000fe20000000800 */
[----:B------:R3:W-:Y:S06]  /*4f00*/  MEMBAR.ALL.CTA ;  /* 0x0000000000007992 */ /* 0x0007ec0000008000 */
[----:B---3--:R-:W3:Y:S01]  /*4f10*/  FENCE.VIEW.ASYNC.S ;  /* 0x00000000000073c6 */ /* 0x008ee20000000000 */
[----:B------:R-:W1:Y:S08]  /*4f20*/  @!P1 LDC R14, c[0x0][0xb20] ;  /* 0x0002c800ff0e9b82 */ /* 0x000e700000000800 */
[----:B------:R-:W1:Y:S01]  /*4f30*/  @!P1 LDC R9, c[0x0][0xb0c] ;  /* 0x0002c300ff099b82 */ /* 0x000e620000000800 */
[----:B---3--:R3:W-:Y:S01]  /*4f40*/  SYNCS.ARRIVE.TRANS64.RED.A1T0 RZ, [R0+URZ], RZ ;  /* 0x000000ff00ff79a7 */ /* 0x0087e200081004ff */
[----:B--2---:R-:W-:Y:S04]  /*4f50*/  LOP3.LUT P4, RZ, R18, 0x1, RZ, 0xc0, !PT ;  /* 0x0000000112ff7812 */ /* 0x004fe8000788c0ff */
[----:B------:R-:W-:Y:S09]  /*4f60*/  P2R R180, PR, RZ, 0x10 ;  /* 0x00000010ffb47803 */ /* 0x000ff20000000000 */
[----:B------:R-:W-:Y:S02]  /*4f70*/  @P4 MOV R77, R16 ;  /* 0x00000010004d4202 */ /* 0x000fe40000000f00 */
[----:B------:R-:W-:Y:S01]  /*4f80*/  @P4 LOP3.LUT R75, R17, 0xffff, RZ, 0xc0, !PT ;  /* 0x0000ffff114b4812 */ /* 0x000fe200078ec0ff */
[----:B---34-:R-:W-:Y:S06]  /*4f90*/  @!P0 BRA `(.L_x_95) ;  /* 0x0000000000a48947 */ /* 0x018fec0003800000 */
[----:B------:R-:W-:Y:S01]  /*4fa0*/  IMAD.HI.U32 R21, R172, R71, RZ ;  /* 0x00000047ac157227 */ /* 0x000fe200078e00ff */
[----:B------:R-:W-:Y:S02]  /*4fb0*/  ISETP.NE.AND P0, PT, R70, 0x1, PT ;  /* 0x000000014600780c */ /* 0x000fe40003f05270 */
[----:B------:R-:W-:Y:S01]  /*4fc0*/  ISETP.NE.AND P2, PT, R72, 0x1, PT ;  /* 0x000000014800780c */ /* 0x000fe20003f45270 */
[----:B------:R-:W-:Y:S01]  /*4fd0*/  IMAD.HI.U32 R20, R167, R152, RZ ;  /* 0x00000098a7147227 */ /* 0x000fe200078e00ff */
[----:B------:R-:W-:Y:S02]  /*4fe0*/  SHF.R.U32.HI R21, RZ, R170, R21 ;  /* 0x000000aaff157219 */ /* 0x000fe40000011615 */
[----:B------:R-:W-:Y:S01]  /*4ff0*/  ISETP.NE.AND P3, PT, R74, 0x1, PT ;  /* 0x000000014a00780c */ /* 0x000fe20003f65270 */
[----:B------:R-:W-:Y:S01]  /*5000*/  IMAD.HI.U32 R24, R77, R152, RZ ;  /* 0x000000984d187227 */ /* 0x000fe200078e00ff */
[----:B------:R-:W-:Y:S02]  /*5010*/  SHF.R.U32.HI R20, RZ, R153, R20 ;  /* 0x00000099ff147219 */ /* 0x000fe40000011614 */
[----:B------:R-:W-:Y:S01]  /*5020*/  SEL R3, R172, R21, !P0 ;  /* 0x00000015ac037207 */ /* 0x000fe20004000000 */
[----:B------:R-:W-:Y:S01]  /*5030*/  IMAD.HI.U32 R21, R75, R71, RZ ;  /* 0x000000474b157227 */ /* 0x000fe200078e00ff */
[----:B------:R-:W-:Y:S02]  /*5040*/  SEL R7, R167, R20, !P3 ;  /* 0x00000014a7077207 */ /* 0x000fe40005800000 */
[----:B------:R-:W-:Y:S01]  /*5050*/  SHF.R.U32.HI R24, RZ, R153, R24 ;  /* 0x00000099ff187219 */ /* 0x000fe20000011618 */
[-C--:B------:R-:W-:Y:S04]  /*5060*/  IMAD.HI.U32 R20, R3, R68.reuse, RZ ;  /* 0x0000004403147227 */ /* 0x080fe800078e00ff */
[----:B------:R-:W-:Y:S01]  /*5070*/  IMAD.HI.U32 R22, R7, R68, RZ ;  /* 0x0000004407167227 */ /* 0x000fe200078e00ff */
[-C--:B------:R-:W-:Y:S02]  /*5080*/  @P2 SHF.R.U32.HI R3, RZ, R69.reuse, R20 ;  /* 0x00000045ff032219 */ /* 0x080fe40000011614 */
[----:B------:R-:W-:Y:S02]  /*5090*/  SHF.R.U32.HI R20, RZ, R170, R21 ;  /* 0x000000aaff147219 */ /* 0x000fe40000011615 */
[----:B------:R-:W-:Y:S01]  /*50a0*/  @P2 SHF.R.U32.HI R7, RZ, R69, R22 ;  /* 0x00000045ff072219 */ /* 0x000fe20000011616 */
[C---:B------:R-:W-:Y:S01]  /*50b0*/  IMAD R2, R72.reuse, R3, RZ ;  /* 0x0000000348027224 */ /* 0x040fe200078e02ff */
[----:B------:R-:W-:Y:S02]  /*50c0*/  SEL R5, R75, R20, !P0 ;  /* 0x000000144b057207 */ /* 0x000fe40004000000 */
[----:B------:R-:W-:Y:S01]  /*50d0*/  SEL R3, R77, R24, !P3 ;  /* 0x000000184d037207 */ /* 0x000fe20005800000 */
[----:B------:R-:W-:Y:S01]  /*50e0*/  IMAD R4, R72, R7, RZ ;  /* 0x0000000748047224 */ /* 0x000fe200078e02ff */
[C---:B------:R-:W-:Y:S01]  /*50f0*/  ISETP.GE.AND P0, PT, R5.reuse, R2, PT ;  /* 0x000000020500720c */ /* 0x040fe20003f06270 */
[----:B------:R-:W-:Y:S03]  /*5100*/  IMAD.HI.U32 R6, R5, R68, RZ ;  /* 0x0000004405067227 */ /* 0x000fe600078e00ff */
[----:B------:R-:W-:Y:S01]  /*5110*/  ISETP.GE.OR P0, PT, R3, R4, P0 ;  /* 0x000000040300720c */ /* 0x000fe20000706670 */
[----:B------:R-:W-:Y:S01]  /*5120*/  IMAD.MOV R4, RZ, RZ, -R3 ;  /* 0x000000ffff047224 */ /* 0x000fe200078e0a03 */
[-C--:B------:R-:W-:Y:S03]  /*5130*/  SHF.R.U32.HI R6, RZ, R69.reuse, R6 ;  /* 0x00000045ff067219 */ /* 0x080fe60000011606 */
[----:B------:R-:W-:Y:S01]  /*5140*/  IMAD R77, R74, R4, R77 ;  /* 0x000000044a4d7224 */ /* 0x000fe200078e024d */
[----:B------:R-:W-:Y:S05]  /*5150*/  SEL R15, R5, R6, !P2 ;  /* 0x00000006050f7207 */ /* 0x000fea0005000000 */
[----:B------:R-:W-:Y:S02]  /*5160*/  IMAD.MOV R6, RZ, RZ, -R15 ;  /* 0x000000ffff067224 */ /* 0x000fe400078e0a0f */
[C---:B------:R-:W-:Y:S04]  /*5170*/  @!P0 IMAD.HI.U32 R2, R3.reuse, R68, RZ ;  /* 0x0000004403028227 */ /* 0x040fe800078e00ff */
[----:B------:R-:W-:Y:S01]  /*5180*/  IMAD R6, R72, R6, R5 ;  /* 0x0000000648067224 */ /* 0x000fe200078e0205 */
[----:B------:R-:W-:Y:S04]  /*5190*/  @!P0 SHF.R.U32.HI R2, RZ, R69, R2 ;  /* 0x00000045ff028219 */ /* 0x000fe80000011602 */
[----:B------:R-:W-:Y:S02]  /*51a0*/  @!P0 SEL R0, R3, R2, !P2 ;  /* 0x0000000203008207 */ /* 0x000fe40005000000 */
[----:B------:R-:W-:Y:S02]  /*51b0*/  IADD3 R2, PT, PT, -R5, RZ, RZ ;  /* 0x000000ff05027210 */ /* 0x000fe40007ffe1ff */
[----:B------:R-:W-:Y:S01]  /*51c0*/  @!P0 IADD3 R8, PT, PT, R15, -R0, RZ ;  /* 0x800000000f088210 */ /* 0x000fe20007ffe0ff */
[----:B------:R-:W-:Y:S02]  /*51d0*/  @!P0 IMAD R0, R7, R6, R0 ;  /* 0x0000000607008224 */ /* 0x000fe400078e0200 */
[----:B------:R-:W-:Y:S02]  /*51e0*/  IMAD R75, R70, R2, R75 ;  /* 0x00000002464b7224 */ /* 0x000fe400078e024b */
[----:B------:R-:W-:Y:S02]  /*51f0*/  @!P0 IMAD R5, R8, R72, R3 ;  /* 0x0000004808058224 */ /* 0x000fe400078e0203 */
[----:B------:R-:W-:Y:S04]  /*5200*/  @!P0 IMAD.MOV.U32 R3, RZ, RZ, R0 ;  /* 0x000000ffff038224 */ /* 0x000fe800078e0000 */
[----:B------:R-:W-:Y:S02]  /*5210*/  IMAD R77, R3, R74, R77 ;  /* 0x0000004a034d7224 */ /* 0x000fe400078e024d */
[----:B------:R-:W-:Y:S07]  /*5220*/  IMAD R75, R5, R70, R75 ;  /* 0x00000046054b7224 */ /* 0x000fee00078e024b */
.L_x_95:
[----:B------:R-:W-:Y:S01]  /*5230*/  @!P1 IMAD.HI.U32 R0, R77, R12, RZ ;  /* 0x0000000c4d009227 */ /* 0x000fe200078e00ff */
[----:B-1----:R-:W-:Y:S01]  /*5240*/  @!P1 ISETP.NE.AND P0, PT, R10, 0x1, PT ;  /* 0x000000010a00980c */ /* 0x002fe20003f05270 */
[----:B------:R-:W-:Y:S01]  /*5250*/  ULOP3.LUT UP0, URZ, UR42, 0x1b0, URZ, 0xc0, !UPT ;  /* 0x000001b02aff7892 */ /* 0x000fe2000f80c0ff */
[----:B------:R-:W-:Y:S01]  /*5260*/  @!P1 ISETP.NE.AND P2, PT, R9, 0x1, PT ;  /* 0x000000010900980c */ /* 0x000fe20003f45270 */
[----:B------:R-:W-:Y:S01]  /*5270*/  @!P1 IMAD.HI.U32 R3, R75, R11, RZ ;  /* 0x0000000b4b039227 */ /* 0x000fe200078e00ff */
[----:B------:R-:W-:Y:S02]  /*5280*/  @!P1 SHF.R.U32.HI R0, RZ, R13, R0 ;  /* 0x0000000dff009219 */ /* 0x000fe40000011600 */
[----:B------:R-:W-:Y:S01]  /*5290*/  @P4 SHF.R.U32.HI R171, RZ, 0x10, R17 ;  /* 0x00000010ffab4819 */ /* 0x000fe20000011611 */
[----:B------:R-:W-:Y:S01]  /*52a0*/  VIADD R182, R182, 0x1 ;  /* 0x00000001b6b67836 */ /* 0x000fe20000000000 */
[----:B------:R-:W-:Y:S02]  /*52b0*/  @!P1 SHF.R.U32.HI R2, RZ, R14, R3 ;  /* 0x0000000eff029219 */ /* 0x000fe40000011603 */
[----:B------:R-:W-:Y:S02]  /*52c0*/  @!P1 SEL R3, R77, R0, !P2 ;  /* 0x000000004d039207 */ /* 0x000fe40005000000 */
[----:B------:R-:W-:Y:S05]  /*52d0*/  @!P1 SEL R2, R75, R2, !P0 ;  /* 0x000000024b029207 */ /* 0x000fea0004000000 */
[----:B------:R-:W-:Y:S02]  /*52e0*/  @!P1 IMAD.IADD R0, R2, 0x1, -R3 ;  /* 0x0000000102009824 */ /* 0x000fe400078e0a03 */
[----:B------:R-:W-:Y:S02]  /*52f0*/  @!P1 IMAD.IADD R2, R3, 0x1, -R2 ;  /* 0x0000000103029824 */ /* 0x000fe400078e0a02 */
[----:B------:R-:W-:Y:S02]  /*5300*/  @!P1 IMAD R77, R0, R9, R77 ;  /* 0x00000009004d9224 */ /* 0x000fe400078e024d */
[----:B------:R-:W-:Y:S01]  /*5310*/  @!P1 IMAD R75, R2, R10, R75 ;  /* 0x0000000a024b9224 */ /* 0x000fe200078e024b */
[----:B------:R-:W-:Y:S06]  /*5320*/  BRA.U !UP0, `(.L_x_96) ;  /* 0x0000000108407547 */ /* 0x000fec000b800000 */
[----:B------:R-:W1:Y:S01]  /*5330*/  LDCU.64 UR8, c[0x4][0x80] ;  /* 0x01001000ff0877ac */ /* 0x000e620008000a00 */
[----:B------:R-:W-:Y:S01]  /*5340*/  MOV R3, 0x0 ;  /* 0x0000000000037802 */ /* 0x000fe20000000f00 */
[----:B------:R-:W-:Y:S02]  /*5350*/  HFMA2 R12, -RZ, RZ, 0, 5.9604644775390625e-08 ;  /* 0x00000001ff0c7431 */ /* 0x000fe400000001ff */
[----:B------:R-:W-:Y:S02]  /*5360*/  IMAD.MOV.U32 R8, RZ, RZ, 0x70 ;  /* 0x00000070ff087424 */ /* 0x000fe400078e00ff */
[----:B------:R-:W-:Y:S01]  /*5370*/  IMAD.MOV.U32 R13, RZ, RZ, RZ ;  /* 0x000000ffff0d7224 */ /* 0x000fe200078e00ff */
[----:B------:R-:W2:Y:S01]  /*5380*/  LDCU.64 UR6, c[0x4][0x88] ;  /* 0x01001100ff0677ac */ /* 0x000ea20008000a00 */
[----:B------:R-:W3:Y:S01]  /*5390*/  LDC.64 R2, c[0x4][R3] ;  /* 0x0100000003027b82 */ /* 0x000ee20000000a00 */
[----:B------:R-:W4:Y:S01]  /*53a0*/  LDCU.64 UR4, c[0x4][0x8] ;  /* 0x01000100ff0477ac */ /* 0x000f220008000a00 */
[----:B-1----:R-:W-:Y:S01]  /*53b0*/  MOV R5, UR9 ;  /* 0x0000000900057c02 */ /* 0x002fe20008000f00 */
[----:B------:R-:W-:Y:S01]  /*53c0*/  IMAD.U32 R4, RZ, RZ, UR8 ;  /* 0x00000008ff047e24 */ /* 0x000fe2000f8e00ff */
[----:B--2---:R-:W-:Y:S01]  /*53d0*/  MOV R7, UR7 ;  /* 0x0000000700077c02 */ /* 0x004fe20008000f00 */
[----:B------:R-:W-:Y:S01]  /*53e0*/  IMAD.U32 R6, RZ, RZ, UR6 ;  /* 0x00000006ff067e24 */ /* 0x000fe2000f8e00ff */
[----:B----4-:R-:W-:Y:S01]  /*53f0*/  MOV R11, UR5 ;  /* 0x00000005000b7c02 */ /* 0x010fe20008000f00 */
[----:B------:R-:W-:Y:S02]  /*5400*/  IMAD.U32 R10, RZ, RZ, UR4 ;  /* 0x00000004ff0a7e24 */ /* 0x000fe4000f8e00ff */
[----:B------:R-:W-:Y:S07]  /*5410*/  LEPC R20, `(.L_x_96) ;  /* 0x000000001014794e */ /* 0x000fee0000000000 */
[----:B---3-5:R-:W-:Y:S05]  /*5420*/  CALL.ABS.NOINC R2 ;  /* 0x0000000002007343 */ /* 0x028fea0003c00000 */
.L_x_96:
[----:B------:R-:W-:Y:S01]  /*5430*/  LOP3.LUT P0, RZ, R179, 0x1b0, RZ, 0xc0, !PT ;  /* 0x000001b0b3ff7812 */ /* 0x000fe2000780c0ff */
[----:B------:R-:W-:Y:S11]  /*5440*/  BSSY.RECONVERGENT B6, `(.L_x_97) ;  /* 0x0000013000067945 */ /* 0x000ff60003800200 */
[----:B------:R-:W-:Y:S01]  /*5450*/  @!UPT UIADD3 URZ, UPT, UPT, URZ, URZ, URZ ;  /* 0x000000fffffff290 */ /* 0x000fe2000fffe0ff */
[----:B------:R-:W-:Y:S05]  /*5460*/  @!P0 BRA `(.L_x_98) ;  /* 0x0000000000408947 */ /* 0x000fea0003800000 */
        /* <DEDUP_REMOVED lines=16> */
.L_x_98:
[----:B------:R-:W-:Y:S05]  /*5570*/  BSYNC.RECONVERGENT B6 ;  /* 0x0000000000067941 */ /* 0x000fea0003800200 */
.L_x_97:
[----:B------:R-:W-:Y:S01]  /*5580*/  ISETP.NE.U32.AND P3, PT, R150, RZ, PT ;  /* 0x000000ff9600720c */ /* 0x000fe20003f65070 */
[----:B------:R-:W-:Y:S01]  /*5590*/  UISETP.NE.AND UP1, UPT, UR44, URZ, UPT ;  /* 0x000000ff2c00728c */ /* 0x000fe2000bf25270 */
[----:B------:R-:W-:Y:S02]  /*55a0*/  ISETP.NE.U32.AND P4, PT, R146, RZ, PT ;  /* 0x000000ff9200720c */ /* 0x000fe40003f85070 */
[----:B------:R-:W-:Y:S02]  /*55b0*/  ISETP.NE.AND.EX P3, PT, R151, RZ, PT, P3 ;  /* 0x000000ff9700720c */ /* 0x000fe40003f65330 */
[----:B------:R-:W-:Y:S02]  /*55c0*/  PLOP3.LUT P1, PT, PT, PT, PT, 0x8, 0x80 ;  /* 0x000000000080781c */ /* 0x000fe40003f2e170 */
[----:B------:R-:W-:Y:S02]  /*55d0*/  PLOP3.LUT P0, PT, PT, PT, UP1, 0x80, 0x8 ;  /* 0x000000000008781c */ /* 0x000fe40003f0f018 */
[----:B------:R-:W-:Y:S02]  /*55e0*/  ISETP.NE.AND.EX P4, PT, R147, RZ, PT, P4 ;  /* 0x000000ff9300720c */ /* 0x000fe40003f85340 */
[----:B------:R-:W1:Y:S09]  /*55f0*/  @UP1 LDCU.64 UR4, c[0x0][0x888] ;  /* 0x00011100ff0417ac */ /* 0x000e720008000a00 */
[----:B------:R-:W-:Y:S01]  /*5600*/  @P0 PLOP3.LUT P1, PT, P3, PT, PT, 0x80, 0x8 ;  /* 0x000000000008081c */ /* 0x000fe20001f2f070 */
[----:B-1----:R-:W-:Y:S04]  /*5610*/  @UP1 UISETP.NE.U32.AND UP0, UPT, UR4, URZ, UPT ;  /* 0x000000ff0400128c */ /* 0x002fe8000bf05070 */
[----:B------:R-:W-:Y:S04]  /*5620*/  @UP1 UISETP.NE.AND.EX UP0, UPT, UR5, URZ, UPT, UP0 ;  /* 0x000000ff0500128c */ /* 0x000fe8000bf05300 */
[----:B------:R-:W-:Y:S01]  /*5630*/  @UP1 USEL UR4, URZ, 0xffffffff, UP0 ;  /* 0xffffffffff041887 */ /* 0x000fe20008000000 */
[----:B------:R-:W-:Y:S11]  /*5640*/  @!P3 BRA `(.L_x_99) ;  /* 0x00000000002cb947 */ /* 0x000ff60003800000 */
[----:B------:R-:W-:Y:S01]  /*5650*/  ISETP.NE.U32.AND P2, PT, R148, RZ, PT ;  /* 0x000000ff9400720c */ /* 0x000fe20003f45070 */
[----:B------:R-:W-:Y:S03]  /*5660*/  IMAD.MOV.U32 R165, RZ, RZ, 0x1 ;  /* 0x00000001ffa57424 */ /* 0x000fe600078e00ff */
[----:B------:R-:W-:Y:S11]  /*5670*/  ISETP.NE.AND.EX P2, PT, R149, RZ, PT, P2 ;  /* 0x000000ff9500720c */ /* 0x000ff60003f45320 */
[----:B------:R-:W-:Y:S02]  /*5680*/  @!UPT UIADD3 URZ, UPT, UPT, URZ, URZ, URZ ;  /* 0x000000fffffff290 */ /* 0x000fe4000fffe0ff */
[----:B------:R-:W1:Y:S01]  /*5690*/  @P2 LDC.64 R2, c[0x0][0x888] ;  /* 0x00022200ff022b82 */ /* 0x000e620000000a00 */
[----:B------:R-:W-:Y:S04]  /*56a0*/  @P2 IMAD R0, R150, UR36, RZ ;  /* 0x0000002496002c24 */ /* 0x000fe8000f8e02ff */
[----:B-1----:R-:W-:Y:S04]  /*56b0*/  @P2 IMAD.WIDE R2, R0, 0x4, R2 ;  /* 0x0000000400022825 */ /* 0x002fe800078e0202 */
[----:B------:R-:W-:Y:S01]  /*56c0*/  HFMA2 R0, -RZ, RZ, 0, 5.9604644775390625e-08 ;  /* 0x00000001ff007431 */ /* 0x000fe200000001ff */
[----:B-----5:R1:W5:Y:S04]  /*56d0*/  @P2 LDG.E R81, desc[UR40][R2.64] ;  /* 0x0000002802512981 */ /* 0x020368000c1e1900 */
[----:B------:R-:W-:Y:S01]  /*56e0*/  @!P2 PRMT R165, R0, 0x7610, R165 ;  /* 0x0000761000a5a816 */ /* 0x000fe200000000a5 */
[----:B-1----:R-:W2:Y:S06]  /*56f0*/  @!P2 LDC R81, c[0x0][0x880] ;  /* 0x00022000ff51ab82 */ /* 0x002eac0000000800 */
.L_x_99:
[----:B------:R-:W-:Y:S05]  /*5700*/  @!P4 BRA `(.L_x_100) ;  /* 0x000000000020c947 */ /* 0x000fea0003800000 */
[----:B------:R-:W-:Y:S04]  /*5710*/  ISETP.NE.U32.AND P2, PT, R144, RZ, PT ;  /* 0x000000ff9000720c */ /* 0x000fe80003f45070 */
[----:B------:R-:W-:Y:S11]  /*5720*/  ISETP.NE.AND.EX P2, PT, R145, RZ, PT, P2 ;  /* 0x000000ff9100720c */ /* 0x000ff60003f45320 */
[----:B------:R-:W-:Y:S02]  /*5730*/  @!UPT UIADD3 URZ, UPT, UPT, URZ, URZ, URZ ;  /* 0x000000fffffff290 */ /* 0x000fe4000fffe0ff */
[----:B------:R-:W1:Y:S01]  /*5740*/  @P2 LDC.64 R2, c[0x0][0x8a8] ;  /* 0x00022a00ff022b82 */ /* 0x000e620000000a00 */
[----:B------:R-:W-:Y:S04]  /*5750*/  @P2 IMAD R0, R146, UR36, RZ ;  /* 0x0000002492002c24 */ /* 0x000fe8000f8e02ff */
[----:B-1----:R-:W-:Y:S05]  /*5760*/  @P2 IMAD.WIDE R2, R0, 0x4, R2 ;  /* 0x0000000400022825 */ /* 0x002fea00078e0202 */
[----:B-----5:R1:W5:Y:S02]  /*5770*/  @P2 LDG.E R78, desc[UR40][R2.64] ;  /* 0x00000028024e2981 */ /* 0x020364000c1e1900 */
[----:B-1----:R-:W3:Y:S02]  /*5780*/  @!P2 LDC R78, c[0x0][0x8a0] ;  /* 0x00022800ff4eab82 */ /* 0x002ee40000000800 */
.L_x_100:
[----:B--2--5:R-:W-:Y:S01]  /*5790*/  @P0 FSETP.NEU.AND P4, PT, R81, RZ, PT ;  /* 0x000000ff5100020b */ /* 0x024fe20003f8d000 */
[----:B------:R-:W-:Y:S01]  /*57a0*/  IMAD.U32 R0, RZ, RZ, UR4 ;  /* 0x00000004ff007e24 */ /* 0x000fe2000f8e00ff */
[----:B------:R-:W-:Y:S01]  /*57b0*/  @P0 LOP3.LUT P2, RZ, R165, 0xff, RZ, 0xc0, !PT ;  /* 0x000000ffa5ff0812 */ /* 0x000fe2000784c0ff */
[----:B------:R-:W-:Y:S01]  /*57c0*/  BSSY B1, `(.L_x_101) ;  /* 0x000003d000017945 */ /* 0x000fe20003800000 */
[----:B------:R-:W-:Y:S01]  /*57d0*/  @P0 SEL R3, RZ, 0xffffffff, P4 ;  /* 0xffffffffff030807 */ /* 0x000fe20002000000 */
[C---:B------:R-:W-:Y:S01]  /*57e0*/  IMAD R64, R76.reuse, 0x40, R79 ;  /* 0x000000404c407824 */ /* 0x040fe200078e024f */
[----:B------:R-:W-:Y:S02]  /*57f0*/  LEA R181, R76, UR43, 0x3 ;  /* 0x0000002b4cb57c11 */ /* 0x000fe4000f8e18ff */
[----:B------:R-:W-:Y:S02]  /*5800*/  CS2R R86, SRZ ;  /* 0x0000000000567805 */ /* 0x000fe4000001ff00 */
[----:B------:R-:W-:Y:S02]  /*5810*/  @P1 SEL R3, R0, R3, !P2 ;  /* 0x0000000300031207 */ /* 0x000fe40005000000 */
[----:B------:R-:W-:Y:S02]  /*5820*/  CS2R R84, SRZ ;  /* 0x0000000000547805 */ /* 0x000fe4000001ff00 */
[----:B------:R-:W-:Y:S02]  /*5830*/  SHF.L.U32 R2, R175, 0x1f, RZ ;  /* 0x0000001faf027819 */ /* 0x000fe400000006ff */
[----:B------:R-:W-:Y:S02]  /*5840*/  CS2R R90, SRZ ;  /* 0x00000000005a7805 */ /* 0x000fe4000001ff00 */
[----:B------:R-:W-:Y:S02]  /*5850*/  @P0 LOP3.LUT R3, R3, 0x1, RZ, 0xc0, !PT ;  /* 0x0000000103030812 */ /* 0x000fe400078ec0ff */
[----:B------:R-:W-:Y:S02]  /*5860*/  CS2R R88, SRZ ;  /* 0x0000000000587805 */ /* 0x000fe4000001ff00 */
[----:B------:R-:W-:Y:S02]  /*5870*/  PLOP3.LUT P5, PT, PT, PT, PT, 0x8, 0x80 ;  /* 0x000000000080781c */ /* 0x000fe40003fae170 */
[----:B------:R-:W-:Y:S02]  /*5880*/  CS2R R98, SRZ ;  /* 0x0000000000627805 */ /* 0x000fe4000001ff00 */
[----:B------:R-:W-:Y:S02]  /*5890*/  ISETP.NE.U32.OR P1, PT, R3, 0x1, !P0 ;  /* 0x000000010300780c */ /* 0x000fe40004725470 */
[----:B------:R-:W-:Y:S02]  /*58a0*/  CS2R R96, SRZ ;  /* 0x0000000000607805 */ /* 0x000fe4000001ff00 */
[----:B------:R-:W-:Y:S02]  /*58b0*/  CS2R R94, SRZ ;  /* 0x00000000005e7805 */ /* 0x000fe4000001ff00 */
[----:B------:R-:W-:Y:S07]  /*58c0*/  CS2R R92, SRZ ;  /* 0x00000000005c7805 */ /* 0x000fee000001ff00 */
[----:B------:R-:W-:Y:S04]  /*58d0*/  @P1 SHF.L.U32 R4, R173, 0x1f, RZ ;  /* 0x0000001fad041819 */ /* 0x000fe800000006ff */
[----:B------:R-:W1:Y:S01]  /*58e0*/  @P1 SYNCS.PHASECHK.TRANS64.TRYWAIT P0, [UR43+0x30], R4 ;  /* 0x00003004ff0015a7 */ /* 0x000e62000800112b */
[----:B------:R2:W4:Y:S01]  /*58f0*/  SYNCS.PHASECHK.TRANS64.TRYWAIT P4, [R181+URZ+0x70], R2 ;  /* 0x00007002b50075a7 */ /* 0x00052200080811ff */
[----:B-1----:R-:W-:Y:S01]  /*5900*/  @P1 PLOP3.LUT P5, PT, P0, PT, PT, 0x8, 0x80 ;  /* 0x000000000080181c */ /* 0x002fe200007ae170 */
[----:B------:R-:W-:Y:S01]  /*5910*/  @!UPT UIADD3 URZ, UPT, UPT, URZ, URZ, URZ ;  /* 0x000000fffffff290 */ /* 0x000fe2000fffe0ff */
[----:B--2-4-:R-:W-:Y:S11]  /*5920*/  @!P1 BRA `(.L_x_102) ;  /* 0x0000000000989947 */ /* 0x014ff60003800000 */
[----:B------:R-:W-:Y:S01]  /*5930*/  ISETP.NE.U32.AND P0, PT, RZ, UR38, PT ;  /* 0x00000026ff007c0c */ /* 0x000fe2000bf05070 */
[----:B------:R-:W-:Y:S01]  /*5940*/  BSSY B0, `(.L_x_103) ;  /* 0x0000016000007945 */ /* 0x000fe20003800000 */
[----:B------:R-:W-:Y:S02]  /*5950*/  FSETP.NEU.AND P2, PT, R81, RZ, PT ;  /* 0x000000ff5100720b */ /* 0x000fe40003f4d000 */
[----:B------:R-:W-:Y:S02]  /*5960*/  CS2R R94, SRZ ;  /* 0x00000000005e7805 */ /* 0x000fe4000001ff00 */
[----:B------:R-:W-:Y:S02]  /*5970*/  ISETP.NE.AND.EX P0, PT, RZ, UR39, PT, P0 ;  /* 0x00000027ff007c0c */ /* 0x000fe4000bf05300 */
[----:B------:R-:W-:Y:S02]  /*5980*/  CS2R R92, SRZ ;  /* 0x00000000005c7805 */ /* 0x000fe4000001ff00 */
[----:B------:R-:W-:Y:S02]  /*5990*/  LOP3.LUT P1, RZ, R165, 0xff, RZ, 0xc0, !PT ;  /* 0x000000ffa5ff7812 */ /* 0x000fe4000782c0ff */
[----:B------:R-:W-:Y:S02]  /*59a0*/  CS2R R98, SRZ ;  /* 0x0000000000627805 */ /* 0x000fe4000001ff00 */
[----:B------:R-:W-:Y:S02]  /*59b0*/  SEL R0, RZ, 0xffffffff, P2 ;  /* 0xffffffffff007807 */ /* 0x000fe40001000000 */
[----:B------:R-:W-:Y:S02]  /*59c0*/  CS2R R96, SRZ ;  /* 0x0000000000607805 */ /* 0x000fe4000001ff00 */
[----:B------:R-:W-:Y:S02]  /*59d0*/  SEL R3, RZ, 0xffffffff, P0 ;  /* 0xffffffffff037807 */ /* 0x000fe40000000000 */
[----:B------:R-:W-:Y:S02]  /*59e0*/  CS2R R90, SRZ ;  /* 0x00000000005a7805 */ /* 0x000fe4000001ff00 */
[----:B------:R-:W-:Y:S02]  /*59f0*/  CS2R R88, SRZ ;  /* 0x0000000000587805 */ /* 0x000fe4000001ff00 */
[----:B------:R-:W-:Y:S02]  /*5a00*/  CS2R R86, SRZ ;  /* 0x0000000000567805 */ /* 0x000fe4000001ff00 */
[----:B------:R-:W-:Y:S02]  /*5a10*/  @P3 SEL R0, R3, R0, !P1 ;  /* 0x0000000003003207 */ /* 0x000fe40004800000 */
[----:B------:R-:W-:Y:S02]  /*5a20*/  CS2R R84, SRZ ;  /* 0x0000000000547805 */ /* 0x000fe4000001ff00 */
[----:B------:R-:W-:Y:S04]  /*5a30*/  LOP3.LUT R0, R0, 0x1, RZ, 0xc0, !PT ;  /* 0x0000000100007812 */ /* 0x000fe800078ec0ff */
[----:B------:R-:W-:Y:S01]  /*5a40*/  ISETP.NE.U32.AND P0, PT, R0, 0x1, PT ;  /* 0x000000010000780c */ /* 0x000fe20003f05070 */
[----:B------:R-:W-:Y:S01]  /*5a50*/  @!UPT UIADD3 URZ, UPT, UPT, URZ, URZ, URZ ;  /* 0x000000fffffff290 */ /* 0x000fe2000fffe0ff */
[----:B------:R-:W-:Y:S11]  /*5a60*/  @!P5 BRA `(.L_x_104) ;  /* 0x00000000000cd947 */ /* 0x000ff60003800000 */
[----:B------:R-:W-:Y:S04]  /*5a70*/  SHF.L.U32 R3, R173, 0x1f, RZ ;  /* 0x0000001fad037819 */ /* 0x000fe800000006ff */
[----:B------:R-:W1:Y:S02]  /*5a80*/  SYNCS.PHASECHK.TRANS64.TRYWAIT P1, [UR43+0x30], R3 ;  /* 0x00003003ff0075a7 */ /* 0x000e64000802112b */
[----:B-1----:R-:W-:Y:S05]  /*5a90*/  @!P1 BRA `(.L_x_105) ;  /* 0x0000001c00949947 */ /* 0x002fea0003800000 */
.L_x_104:
[----:B------:R-:W-:Y:S05]  /*5aa0*/  BSYNC B0 ;  /* 0x0000000000007941 */ /* 0x000fea0003800000 */
.L_x_103:
[----:B------:R2:W4:Y:S01]  /*5ab0*/  @P0 LDS.128 R92, [R168+UR43+0x200] ;  /* 0x0002002ba85c0984 */ /* 0x0005220008000c00 */
[----:B------:R-:W-:Y:S01]  /*5ac0*/  UIADD3 UR4, UPT, UPT, UR43, 0x38, URZ ;  /* 0x000000382b047890 */ /* 0x000fe2000fffe0ff */
[----:B------:R-:W-:Y:S02]  /*5ad0*/  LOP3.LUT R173, R173, 0x1, RZ, 0x3c, !PT ;  /* 0x00000001adad7812 */ /* 0x000fe400078e3cff */
[----:B------:R2:W1:Y:S01]  /*5ae0*/  @P0 LDS.128 R96, [R178+0x10] ;  /* 0x00001000b2600984 */ /* 0x0004620000000c00 */
[----:B------:R-:W-:Y:S03]  /*5af0*/  UPRMT UR4, UR37, 0x654, UR4 ;  /* 0x0000065425047896 */ /* 0x000fe60008000004 */
[----:B------:R2:W1:Y:S04]  /*5b00*/  @P0 LDS.128 R88, [R177+0x20] ;  /* 0x00002000b1580984 */ /* 0x0004680000000c00 */
[----:B------:R2:W1:Y:S01]  /*5b10*/  @P0 LDS.128 R84, [R176+0x30] ;  /* 0x00003000b0540984 */ /* 0x0004620000000c00 */
[----:B------:R-:W-:Y:S01]  /*5b20*/  @!PT LDS RZ, [RZ] ;  /* 0x00000000fffff984 */ /* 0x000fe20000000800 */
[----:B------:R-:W-:Y:S01]  /*5b30*/  @!PT LDS RZ, [RZ] ;  /* 0x00000000fffff984 */ /* 0x000fe20000000800 */
[----:B------:R-:W-:Y:S01]  /*5b40*/  @!PT LDS RZ, [RZ] ;  /* 0x00000000fffff984 */ /* 0x000fe20000000800 */
[----:B------:R-:W-:Y:S01]  /*5b50*/  @!PT LDS RZ, [RZ] ;  /* 0x00000000fffff984 */ /* 0x000fe20000000800 */
[----:B------:R5:W-:Y:S06]  /*5b60*/  MEMBAR.ALL.CTA ;  /* 0x0000000000007992 */ /* 0x000bec0000008000 */
[----:B-----5:R-:W5:Y:S02]  /*5b70*/  FENCE.VIEW.ASYNC.S ;  /* 0x00000000000073c6 */ /* 0x020f640000000000 */
[----:B-----5:R-:W-:Y:S01]  /*5b80*/  SYNCS.ARRIVE.TRANS64.RED.A1T0 RZ, [UR4], RZ ;  /* 0x000000ffffff79a7 */ /* 0x020fe20008100404 */
.L_x_102:
[----:B------:R-:W-:Y:S05]  /*5b90*/  BSYNC B1 ;  /* 0x0000000000017941 */ /* 0x000fea0003800000 */
.L_x_101:
[----:B-1----:R-:W-:Y:S04]  /*5ba0*/  SHF.R.U32.HI R0, RZ, 0x15, R64 ;  /* 0x00000015ff007819 */ /* 0x002fe80000011640 */
[----:B------:R-:W-:Y:S01]  /*5bb0*/  LOP3.LUT P0, RZ, R0, 0x3, R169, 0x48, !PT ;  /* 0x0000000300ff7812 */ /* 0x000fe200078048a9 */
[----:B------:R-:W-:Y:S01]  /*5bc0*/  @!UPT UIADD3 URZ, UPT, UPT, URZ, URZ, URZ ;  /* 0x000000fffffff290 */ /* 0x000fe2000fffe0ff */
[----:B------:R-:W-:Y:S11]  /*5bd0*/  @P4 BRA `(.L_x_106) ;  /* 0x0000000000084947 */ /* 0x000ff60003800000 */
[----:B------:R-:W1:Y:S02]  /*5be0*/  SYNCS.PHASECHK.TRANS64.TRYWAIT P1, [R181+URZ+0x70], R2 ;  /* 0x00007002b50075a7 */ /* 0x000e6400080211ff */
[----:B-1----:R-:W-:Y:S05]  /*5bf0*/  @!P1 BRA `(.L_x_107) ;  /* 0x0000001c00549947 */ /* 0x002fea0003800000 */
.L_x_106:
[----:B------:R-:W-:Y:S05]  /*5c00*/  @!P0 BRA `(.L_x_108) ;  /* 0x0000000000408947 */ /* 0x000fea0003800000 */
[----:B------:R-:W1:Y:S01]  /*5c10*/  LDCU.64 UR8, c[0x4][0x70] ;  /* 0x01000e00ff0877ac */ /* 0x000e620008000a00 */
[----:B------:R-:W-:Y:S01]  /*5c20*/  MOV R3, 0x0 ;  /* 0x0000000000037802 */ /* 0x000fe20000000f00 */
[----:B------:R-:W-:Y:S02]  /*5c30*/  HFMA2 R12, -RZ, RZ, 0, 5.9604644775390625e-08 ;  /* 0x00000001ff0c7431 */ /* 0x000fe400000001ff */
[----:B------:R-:W-:Y:S02]  /*5c40*/  IMAD.MOV.U32 R8, RZ, RZ, 0x192 ;  /* 0x00000192ff087424 */ /* 0x000fe400078e00ff */
[----:B------:R-:W-:Y:S01]  /*5c50*/  IMAD.MOV.U32 R13, RZ, RZ, RZ ;  /* 0x000000ffff0d7224 */ /* 0x000fe200078e00ff */
[----:B------:R-:W5:Y:S01]  /*5c60*/  LDCU.64 UR6, c[0x4][0x78] ;  /* 0x01000f00ff0677ac */ /* 0x000f620008000a00 */
[----:B------:R-:W2:Y:S01]  /*5c70*/  LDC.64 R2, c[0x4][R3] ;  /* 0x0100000003027b82 */ /* 0x000ea20000000a00 */
[----:B------:R-:W3:Y:S01]  /*5c80*/  LDCU.64 UR4, c[0x4][0x10] ;  /* 0x01000200ff0477ac */ /* 0x000ee20008000a00 */
[----:B-1----:R-:W-:Y:S01]  /*5c90*/  MOV R5, UR9 ;  /* 0x0000000900057c02 */ /* 0x002fe20008000f00 */
[----:B------:R-:W-:Y:S01]  /*5ca0*/  IMAD.U32 R4, RZ, RZ, UR8 ;  /* 0x00000008ff047e24 */ /* 0x000fe2000f8e00ff */
[----:B-----5:R-:W-:Y:S01]  /*5cb0*/  MOV R7, UR7 ;  /* 0x0000000700077c02 */ /* 0x020fe20008000f00 */
[----:B------:R-:W-:Y:S01]  /*5cc0*/  IMAD.U32 R6, RZ, RZ, UR6 ;  /* 0x00000006ff067e24 */ /* 0x000fe2000f8e00ff */
[----:B---3--:R-:W-:Y:S01]  /*5cd0*/  MOV R11, UR5 ;  /* 0x00000005000b7c02 */ /* 0x008fe20008000f00 */
[----:B------:R-:W-:Y:S02]  /*5ce0*/  IMAD.U32 R10, RZ, RZ, UR4 ;  /* 0x00000004ff0a7e24 */ /* 0x000fe4000f8e00ff */
[----:B------:R-:W-:Y:S07]  /*5cf0*/  LEPC R20, `(.L_x_108) ;  /* 0x000000001014794e */ /* 0x000fee0000000000 */
[----:B--2-4-:R-:W-:Y:S05]  /*5d00*/  CALL.ABS.NOINC R2 ;  /* 0x0000000002007343 */ /* 0x014fea0003c00000 */
.L_x_108:
[----:B------:R-:W-:Y:S01]  /*5d10*/  LOP3.LUT P0, RZ, R166, 0x60, RZ, 0xc0, !PT ;  /* 0x00000060a6ff7812 */ /* 0x000fe2000780c0ff */
[----:B------:R-:W-:Y:S05]  /*5d20*/  WARPSYNC.ALL ;  /* 0x0000000000007948 */ /* 0x000fea0003800000 */
[----:B------:R-:W-:Y:S01]  /*5d30*/  R2UR UR4, R64 ;  /* 0x00000000400472ca */ /* 0x000fe200000e0000 */
[----:B------:R-:W-:Y:S01]  /*5d40*/  BSSY.RECONVERGENT B0, `(.L_x_109) ;  /* 0x0000120000007945 */ /* 0x000fe20003800200 */
[-C--:B----4-:R-:W-:Y:S02]  /*5d50*/  F2FP.F16.E4M3.UNPACK_B R82, R92.reuse ;  /* 0x0000005cff52723e */ /* 0x090fe400020006ff */
[----:B------:R-:W-:Y:S02]  /*5d60*/  F2FP.F16.E4M3.UNPACK_B R109, R92.H1 ;  /* 0x0000005cff6d723e */ /* 0x000fe400030006ff */
[-C--:B------:R-:W-:Y:S01]  /*5d70*/  F2FP.F16.E4M3.UNPACK_B R107, R93.reuse ;  /* 0x0000005dff6b723e */ /* 0x080fe200020006ff */
[--C-:B------:R-:W-:Y:S01]  /*5d80*/  HADD2.F32 R80, -RZ, R82.reuse.H0_H0 ;  /* 0x20000052ff507230 */ /* 0x100fe20000004100 */
[----:B------:R-:W-:Y:S01]  /*5d90*/  F2FP.F16.E4M3.UNPACK_B R105, R93.H1 ;  /* 0x0000005dff69723e */ /* 0x000fe200030006ff */
[----:B------:R-:W-:Y:S01]  /*5da0*/  HADD2.F32 R82, -RZ, R82.H1_H1 ;  /* 0x30000052ff527230 */ /* 0x000fe20000004100 */
[-C--:B------:R-:W-:Y:S01]  /*5db0*/  F2FP.F16.E4M3.UNPACK_B R130, R84.reuse ;  /* 0x00000054ff82723e */ /* 0x080fe200020006ff */
[--C-:B------:R-:W-:Y:S01]  /*5dc0*/  HADD2.F32 R83, -RZ, R109.reuse.H0_H0 ;  /* 0x2000006dff537230 */ /* 0x100fe20000004100 */
[----:B------:R-:W-:Y:S01]  /*5dd0*/  F2FP.F16.E4M3.UNPACK_B R132, R84.H1 ;  /* 0x00000054ff84723e */ /* 0x000fe200030006ff */
[----:B------:R-:W1:Y:S01]  /*5de0*/  LDTM.x64 R4, tmem[UR4] ;  /* 0x00000004000479ee */ /* 0x000e620008340000 */
[----:B------:R-:W-:Y:S01]  /*5df0*/  NOP ;  /* 0x0000000000007918 */ /* 0x000fe20000000000 */
[----:B------:R-:W-:Y:S01]  /*5e00*/  IADD3 R181, PT, PT, R181, 0x90, RZ ;  /* 0x00000090b5b57810 */ /* 0x000fe20007ffe0ff */
[--C-:B------:R-:W-:Y:S01]  /*5e10*/  HADD2.F32 R129, -RZ, R130.reuse.H0_H0 ;  /* 0x20000082ff817230 */ /* 0x100fe20000004100 */
[----:B------:R-:W-:Y:S01]  /*5e20*/  F2FP.F16.E4M3.UNPACK_B R93, R94 ;  /* 0x0000005eff5d723e */ /* 0x000fe200020006ff */
[----:B------:R-:W-:Y:S01]  /*5e30*/  HADD2.F32 R130, -RZ, R130.H1_H1 ;  /* 0x30000082ff827230 */ /* 0x000fe20000004100 */
[----:B------:R-:W-:Y:S01]  /*5e40*/  LOP3.LUT R181, R181, 0xfefffff8, RZ, 0xc0, !PT ;  /* 0xfefffff8b5b57812 */ /* 0x000fe200078ec0ff */
[----:B------:R-:W-:Y:S01]  /*5e50*/  HADD2.F32 R84, -RZ, R109.H1_H1 ;  /* 0x3000006dff547230 */ /* 0x000fe20000004100 */
[-C--:B------:R-:W-:Y:S01]  /*5e60*/  F2FP.F16.E4M3.UNPACK_B R134, R85.reuse ;  /* 0x00000055ff86723e */ /* 0x080fe200020006ff */
[----:B------:R-:W-:Y:S01]  /*5e70*/  HADD2.F32 R131, -RZ, R132.H0_H0 ;  /* 0x20000084ff837230 */ /* 0x000fe20000004100 */
[----:B-1----:R1:W-:Y:S01]  /*5e80*/  SYNCS.ARRIVE.TRANS64.RED.A1T0 RZ, [R181+URZ], RZ ;  /* 0x000000ffb5ff79a7 */ /* 0x0023e200081004ff */
[----:B------:R-:W-:Y:S01]  /*5e90*/  F2FP.F16.E4M3.UNPACK_B R136, R85.H1 ;  /* 0x00000055ff88723e */ /* 0x000fe200030006ff */
[--C-:B------:R-:W-:Y:S01]  /*5ea0*/  HADD2.F32 R85, -RZ, R107.reuse.H0_H0 ;  /* 0x2000006bff557230 */ /* 0x100fe20000004100 */
[-C--:B------:R-:W-:Y:S01]  /*5eb0*/  F2FP.F16.E4M3.UNPACK_B R138, R86.reuse ;  /* 0x00000056ff8a723e */ /* 0x080fe200020006ff */
[--C-:B------:R-:W-:Y:S01]  /*5ec0*/  HADD2.F32 R133, -RZ, R134.reuse.H0_H0 ;  /* 0x20000086ff857230 */ /* 0x100fe20000004100 */
[----:B------:R-:W-:Y:S01]  /*5ed0*/  F2FP.F16.E4M3.UNPACK_B R140, R86.H1 ;  /* 0x00000056ff8c723e */ /* 0x000fe200030006ff */
[----:B------:R-:W-:Y:S01]  /*5ee0*/  HADD2.F32 R86, -RZ, R107.H1_H1 ;  /* 0x3000006bff567230 */ /* 0x000fe20000004100 */
[----:B------:R-:W-:Y:S01]  /*5ef0*/  F2FP.F16.E4M3.UNPACK_B R142, R87 ;  /* 0x00000057ff8e723e */ /* 0x000fe200020006ff */
[----:B------:R-:W-:Y:S01]  /*5f00*/  HADD2.F32 R134, -RZ, R134.H1_H1 ;  /* 0x30000086ff867230 */ /* 0x000fe20000004100 */
[----:B------:R-:W-:Y:S01]  /*5f10*/  F2FP.F16.E4M3.UNPACK_B R114, R88 ;  /* 0x00000058ff72723e */ /* 0x000fe200020006ff */
[--C-:B------:R-:W-:Y:S01]  /*5f20*/  HADD2.F32 R137, -RZ, R138.reuse.H0_H0 ;  /* 0x2000008aff897230 */ /* 0x100fe20000004100 */
[-C--:B------:R-:W-:Y:S01]  /*5f30*/  F2FP.F16.E4M3.UNPACK_B R118, R89.reuse ;  /* 0x00000059ff76723e */ /* 0x080fe200020006ff */
[----:B------:R-:W-:Y:S01]  /*5f40*/  HADD2.F32 R138, -RZ, R138.H1_H1 ;  /* 0x3000008aff8a7230 */ /* 0x000fe20000004100 */
[----:B------:R-:W-:Y:S01]  /*5f50*/  F2FP.F16.E4M3.UNPACK_B R120, R89.H1 ;  /* 0x00000059ff78723e */ /* 0x000fe200030006ff */
[C---:B---3--:R-:W-:Y:S01]  /*5f60*/  FMUL R4, R78.reuse, R4 ;  /* 0x000000044e047220 */ /* 0x048fe20000400000 */
[C---:B------:R-:W-:Y:S01]  /*5f70*/  FMUL R5, R78.reuse, R5 ;  /* 0x000000054e057220 */ /* 0x040fe20000400000 */
[C---:B------:R-:W-:Y:S01]  /*5f80*/  FMUL R8, R78.reuse, R8 ;  /* 0x000000084e087220 */ /* 0x040fe20000400000 */
[C---:B------:R-:W-:Y:S01]  /*5f90*/  FMUL R9, R78.reuse, R9 ;  /* 0x000000094e097220 */ /* 0x040fe20000400000 */
[C---:B------:R-:W-:Y:S01]  /*5fa0*/  FFMA R4, R81.reuse, R80, R4 ;  /* 0x0000005051047223 */ /* 0x040fe20000000004 */
[C---:B------:R-:W-:Y:S01]  /*5fb0*/  FFMA R5, R81.reuse, R82, R5 ;  /* 0x0000005251057223 */ /* 0x040fe20000000005 */
[----:B------:R-:W-:Y:S02]  /*5fc0*/  HADD2.F32 R89, -RZ, R93.H0_H0 ;  /* 0x2000005dff597230 */ /* 0x000fe40000004100 */
[C---:B------:R-:W-:Y:S01]  /*5fd0*/  FMUL R12, R78.reuse, R12 ;  /* 0x0000000c4e0c7220 */ /* 0x040fe20000400000 */
        /* <DEDUP_REMOVED lines=11> */
[--C-:B------:R-:W-:Y:S02]  /*6090*/  HADD2.F32 R113, -RZ, R114.reuse.H0_H0 ;  /* 0x20000072ff717230 */ /* 0x100fe40000004100 */
[C---:B------:R-:W-:Y:S01]  /*60a0*/  FMUL R32, R78.reuse, R36 ;  /* 0x000000244e207220 */ /* 0x040fe20000400000 */
[----:B------:R-:W-:Y:S02]  /*60b0*/  HADD2.F32 R114, -RZ, R114.H1_H1 ;  /* 0x30000072ff727230 */ /* 0x000fe40000004100 */
[C---:B------:R-:W-:Y:S01]  /*60c0*/  FMUL R33, R78.reuse, R37 ;  /* 0x000000254e217220 */ /* 0x040fe20000400000 */
[--C-:B------:R-:W-:Y:S02]  /*60d0*/  HADD2.F32 R117, -RZ, R118.reuse.H0_H0 ;  /* 0x20000076ff757230 */ /* 0x100fe40000004100 */
[C---:B------:R-:W-:Y:S01]  /*60e0*/  FMUL R36, R78.reuse, R40 ;  /* 0x000000284e247220 */ /* 0x040fe20000400000 */
[----:B------:R-:W-:Y:S02]  /*60f0*/  HADD2.F32 R118, -RZ, R118.H1_H1 ;  /* 0x30000076ff767230 */ /* 0x000fe40000004100 */
        /* <DEDUP_REMOVED lines=8> */
[----:B------:R-:W-:Y:S01]  /*6180*/  F2FP.F16.E4M3.UNPACK_B R92, R94.H1 ;  /* 0x0000005eff5c723e */ /* 0x000fe200030006ff */
[C---:B------:R-:W-:Y:S01]  /*6190*/  FMUL R53, R78.reuse, R57 ;  /* 0x000000394e357220 */ /* 0x040fe20000400000 */
[C---:B------:R-:W-:Y:S01]  /*61a0*/  FMUL R56, R78.reuse, R60 ;  /* 0x0000003c4e387220 */ /* 0x040fe20000400000 */
[----:B------:R-:W-:Y:S01]  /*61b0*/  F2FP.F16.E4M3.UNPACK_B R141, R87.H1 ;  /* 0x00000057ff8d723e */ /* 0x000fe200030006ff */
[C---:B------:R-:W-:Y:S01]  /*61c0*/  FMUL R57, R78.reuse, R61 ;  /* 0x0000003d4e397220 */ /* 0x040fe20000400000 */
[----:B------:R-:W-:Y:S02]  /*61d0*/  HADD2.F32 R80, -RZ, R142.H1_H1 ;  /* 0x3000008eff507230 */ /* 0x000fe40000004100 */
[C---:B------:R-:W-:Y:S01]  /*61e0*/  FMUL R60, R78.reuse, R64 ;  /* 0x000000404e3c7220 */ /* 0x040fe20000400000 */
[----:B------:R-:W-:Y:S01]  /*61f0*/  F2FP.F16.E4M3.UNPACK_B R116, R88.H1 ;  /* 0x00000058ff74723e */ /* 0x000fe200030006ff */
[C---:B------:R-:W-:Y:S01]  /*6200*/  FMUL R61, R78.reuse, R65 ;  /* 0x000000414e3d7220 */ /* 0x040fe20000400000 */
[C---:B------:R-:W-:Y:S01]  /*6210*/  FMUL R6, R78.reuse, R6 ;  /* 0x000000064e067220 */ /* 0x040fe20000400000 */
[----:B------:R-:W-:Y:S01]  /*6220*/  F2FP.F16.E4M3.UNPACK_B R94, R95 ;  /* 0x0000005fff5e723e */ /* 0x000fe200020006ff */
[C---:B------:R-:W-:Y:S01]  /*6230*/  FMUL R7, R78.reuse, R7 ;  /* 0x000000074e077220 */ /* 0x040fe20000400000 */
[----:B------:R-:W-:Y:S02]  /*6240*/  HADD2.F32 R87, -RZ, R105.H0_H0 ;  /* 0x20000069ff577230 */ /* 0x000fe40000004100 */
[C---:B------:R-:W-:Y:S01]  /*6250*/  FFMA R6, R81.reuse, R83, R6 ;  /* 0x0000005351067223 */ /* 0x040fe20000000006 */
[----:B------:R-:W-:Y:S01]  /*6260*/  F2FP.F16.E4M3.UNPACK_B R122, R90 ;  /* 0x0000005aff7a723e */ /* 0x000fe200020006ff */
[C---:B------:R-:W-:Y:S01]  /*6270*/  FFMA R7, R81.reuse, R84, R7 ;  /* 0x0000005451077223 */ /* 0x040fe20000000007 */
[C---:B------:R-:W-:Y:S01]  /*6280*/  FFMA R8, R81.reuse, R85, R8 ;  /* 0x0000005551087223 */ /* 0x040fe20000000008 */
[----:B------:R-:W-:Y:S01]  /*6290*/  F2FP.F16.E4M3.UNPACK_B R124, R90.H1 ;  /* 0x0000005aff7c723e */ /* 0x000fe200030006ff */
[----:B------:R-:W-:Y:S01]  /*62a0*/  FFMA R9, R81, R86, R9 ;  /* 0x0000005651097223 */ /* 0x000fe20000000009 */
[----:B------:R-:W-:Y:S01]  /*62b0*/  HADD2.F32 R90, -RZ, R93.H1_H1 ;  /* 0x3000005dff5a7230 */ /* 0x000fe20000004100 */
[----:B------:R-:W-:Y:S01]  /*62c0*/  F2FP.SATFINITE.E4M3.F32.PACK_AB_MERGE_C R156, R7, R6, RZ ;  /* 0x00000006079c723e */ /* 0x000fe200048070ff */
[----:B------:R-:W-:Y:S02]  /*62d0*/  HADD2.F32 R93, -RZ, R94.H0_H0 ;  /* 0x2000005eff5d7230 */ /* 0x000fe40000004100 */
[C---:B------:R-:W-:Y:S01]  /*62e0*/  FMUL R10, R78.reuse, R10 ;  /* 0x0000000a4e0a7220 */ /* 0x040fe20000400000 */
[----:B------:R-:W-:Y:S01]  /*62f0*/  HADD2.F32 R88, -RZ, R105.H1_H1 ;  /* 0x30000069ff587230 */ /* 0x000fe20000004100 */
[----:B------:R-:W-:Y:S01]  /*6300*/  F2FP.SATFINITE.E4M3.F32.PACK_AB_MERGE_C R156, R5, R4, R156 ;  /* 0x00000004059c723e */ /* 0x000fe2000480709c */
[--C-:B------:R-:W-:Y:S02]  /*6310*/  HADD2.F32 R121, -RZ, R122.reuse.H0_H0 ;  /* 0x2000007aff797230 */ /* 0x100fe40000004100 */
[C---:B------:R-:W-:Y:S01]  /*6320*/  FFMA R10, R81.reuse, R87, R10 ;  /* 0x00000057510a7223 */ /* 0x040fe2000000000a */
[----:B------:R-:W-:Y:S02]  /*6330*/  HADD2.F32 R122, -RZ, R122.H1_H1 ;  /* 0x3000007aff7a7230 */ /* 0x000fe40000004100 */
[C---:B------:R-:W-:Y:S01]  /*6340*/  FMUL R11, R78.reuse, R11 ;  /* 0x0000000b4e0b7220 */ /* 0x040fe20000400000 */
[----:B------:R-:W-:Y:S01]  /*6350*/  F2FP.F16.E4M3.UNPACK_B R103, R95.H1 ;  /* 0x0000005fff67723e */ /* 0x000fe200030006ff */
[----:B------:R-:W-:Y:S01]  /*6360*/  HADD2.F32 R95, -RZ, R94.H1_H1 ;  /* 0x3000005eff5f7230 */ /* 0x000fe20000004100 */
[-C--:B------:R-:W-:Y:S01]  /*6370*/  F2FP.F16.E4M3.UNPACK_B R126, R91.reuse ;  /* 0x0000005bff7e723e */ /* 0x080fe200020006ff */
[C---:B------:R-:W-:Y:S01]  /*6380*/  FFMA R11, R81.reuse, R88, R11 ;  /* 0x00000058510b7223 */ /* 0x040fe2000000000b */
[----:B------:R-:W-:Y:S01]  /*6390*/  F2FP.F16.E4M3.UNPACK_B R128, R91.H1 ;  /* 0x0000005bff80723e */ /* 0x000fe200030006ff */
[----:B------:R-:W-:Y:S02]  /*63a0*/  HADD2.F32 R91, -RZ, R92.H0_H0 ;  /* 0x2000005cff5b7230 */ /* 0x000fe40000004100 */
[C---:B------:R-:W-:Y:S01]  /*63b0*/  FFMA R12, R81.reuse, R89, R12 ;  /* 0x00000059510c7223 */ /* 0x040fe2000000000c */
[----:B------:R-:W-:Y:S01]  /*63c0*/  FFMA R13, R81, R90, R13 ;  /* 0x0000005a510d7223 */ /* 0x000fe2000000000d */
[----:B------:R-:W-:Y:S01]  /*63d0*/  F2FP.SATFINITE.E4M3.F32.PACK_AB_MERGE_C R157, R11, R10, RZ ;  /* 0x0000000a0b9d723e */ /* 0x000fe200048070ff */
[--C-:B------:R-:W-:Y:S01]  /*63e0*/  HADD2.F32 R125, -RZ, R126.reuse.H0_H0 ;  /* 0x2000007eff7d7230 */ /* 0x100fe20000004100 */
[----:B------:R-:W-:Y:S01]  /*63f0*/  F2FP.F16.E4M3.UNPACK_B R101, R96 ;  /* 0x00000060ff65723e */ /* 0x000fe200020006ff */
[----:B------:R-:W-:Y:S01]  /*6400*/  HADD2.F32 R126, -RZ, R126.H1_H1 ;  /* 0x3000007eff7e7230 */ /* 0x000fe20000004100 */
[----:B------:R-:W-:Y:S01]  /*6410*/  F2FP.SATFINITE.E4M3.F32.PACK_AB_MERGE_C R157, R9, R8, R157 ;  /* 0x00000008099d723e */ /* 0x000fe2000480709d */
[----:B------:R-:W-:Y:S02]  /*6420*/  HADD2.F32 R83, -RZ, R142.H0_H0 ;  /* 0x2000008eff537230 */ /* 0x000fe40000004100 */
[C---:B------:R-:W-:Y:S01]  /*6430*/  FMUL R14, R78.reuse, R14 ;  /* 0x0000000e4e0e7220 */ /* 0x040fe20000400000 */
[----:B------:R-:W-:Y:S02]  /*6440*/  HADD2.F32 R92, -RZ, R92.H1_H1 ;  /* 0x3000005cff5c7230 */ /* 0x000fe40000004100 */
[C---:B------:R-:W-:Y:S01]  /*6450*/  FMUL R15, R78.reuse, R15 ;  /* 0x0000000f4e0f7220 */ /* 0x040fe20000400000 */
[----:B------:R-:W-:Y:S01]  /*6460*/  F2FP.F16.E4M3.UNPACK_B R100, R96.H1 ;  /* 0x00000060ff64723e */ /* 0x000fe200030006ff */
[--C-:B------:R-:W-:Y:S02]  /*6470*/  HADD2.F32 R94, -RZ, R103.reuse.H0_H0 ;  /* 0x20000067ff5e7230 */ /* 0x100fe40000004100 */
[C---:B------:R-:W-:Y:S01]  /*6480*/  FFMA R14, R81.reuse, R91, R14 ;  /* 0x0000005b510e7223 */ /* 0x040fe2000000000e */
[C---:B------:R-:W-:Y:S01]  /*6490*/  FFMA R15, R81.reuse, R92, R15 ;  /* 0x0000005c510f7223 */ /* 0x040fe2000000000f */
[C---:B------:R-:W-:Y:S01]  /*64a0*/  FFMA R0, R81.reuse, R93, R0 ;  /* 0x0000005d51007223 */ /* 0x040fe20000000000 */
[----:B------:R-:W-:Y:S01]  /*64b0*/  FFMA R2, R81, R95, R2 ;  /* 0x0000005f51027223 */ /* 0x000fe20000000002 */
[-C--:B------:R-:W-:Y:S01]  /*64c0*/  F2FP.F16.E4M3.UNPACK_B R102, R97.reuse ;  /* 0x00000061ff66723e */ /* 0x080fe200020006ff */
[----:B------:R-:W-:Y:S01]  /*64d0*/  HADD2.F32 R96, -RZ, R103.H1_H1 ;  /* 0x30000067ff607230 */ /* 0x000fe20000004100 */
[----:B------:R-:W-:Y:S01]  /*64e0*/  F2FP.SATFINITE.E4M3.F32.PACK_AB_MERGE_C R158, R15, R14, RZ ;  /* 0x0000000e0f9e723e */ /* 0x000fe200048070ff */
[C---:B------:R-:W-:Y:S01]  /*64f0*/  FMUL R3, R78.reuse, R18 ;  /* 0x000000124e037220 */ /* 0x040fe20000400000 */
[----:B------:R-:W-:Y:S01]  /*6500*/  F2FP.F16.E4M3.UNPACK_B R104, R97.H1 ;  /* 0x00000061ff68723e */ /* 0x000fe200030006ff */
[--C-:B------:R-:W-:Y:S01]  /*6510*/  HADD2.F32 R97, -RZ, R101.reuse.H0_H0 ;  /* 0x20000065ff617230 */ /* 0x100fe20000004100 */
[----:B------:R-:W-:Y:S01]  /*6520*/  F2FP.SATFINITE.E4M3.F32.PACK_AB_MERGE_C R158, R13, R12, R158 ;  /* 0x0000000c0d9e723e */ /* 0x000fe2000480709e */
[C---:B------:R-:W-:Y:S01]  /*6530*/  FFMA R3, R81.reuse, R94, R3 ;  /* 0x0000005e51037223 */ /* 0x040fe20000000003 */
[-C--:B------:R-:W-:Y:S01]  /*6540*/  F2FP.F16.E4M3.UNPACK_B R106, R98.reuse ;  /* 0x00000062ff6a723e */ /* 0x080fe200020006ff */
[C---:B------:R-:W-:Y:S01]  /*6550*/  FMUL R19, R78.reuse, R19 ;  /* 0x000000134e137220 */ /* 0x040fe20000400000 */
[----:B------:R-:W-:Y:S01]  /*6560*/  F2FP.F16.E4M3.UNPACK_B R108, R98.H1 ;  /* 0x00000062ff6c723e */ /* 0x000fe200030006ff */
[----:B------:R-:W-:Y:S01]  /*6570*/  HADD2.F32 R98, -RZ, R101.H1_H1 ;  /* 0x30000065ff627230 */ /* 0x000fe20000004100 */
[-C--:B------:R-:W-:Y:S01]  /*6580*/  F2FP.F16.E4M3.UNPACK_B R110, R99.reuse ;  /* 0x00000063ff6e723e */ /* 0x080fe200020006ff */
[----:B------:R-:W-:Y:S01]  /*6590*/  HADD2.F32 R101, -RZ, R102.H0_H0 ;  /* 0x20000066ff657230 */ /* 0x000fe20000004100 */
[----:B------:R-:W-:Y:S01]  /*65a0*/  F2FP.F16.E4M3.UNPACK_B R112, R99.H1 ;  /* 0x00000063ff70723e */ /* 0x000fe200030006ff */
[----:B------:R-:W-:Y:S02]  /*65b0*/  HADD2.F32 R99, -RZ, R100.H0_H0 ;  /* 0x20000064ff637230 */ /* 0x000fe40000004100 */
[C---:B------:R-:W-:Y:S01]  /*65c0*/  FFMA R19, R81.reuse, R96, R19 ;  /* 0x0000006051137223 */ /* 0x040fe20000000013 */
[C---:B------:R-:W-:Y:S01]  /*65d0*/  FFMA R16, R81.reuse, R97, R16 ;  /* 0x0000006151107223 */ /* 0x040fe20000000010 */
[----:B------:R-:W-:Y:S01]  /*65e0*/  FFMA R17, R81, R98, R17 ;  /* 0x0000006251117223 */ /* 0x000fe20000000011 */
[----:B------:R-:W-:Y:S02]  /*65f0*/  HADD2.F32 R102, -RZ, R102.H1_H1 ;  /* 0x30000066ff667230 */ /* 0x000fe40000004100 */
[----:B------:R-:W-:Y:S01]  /*6600*/  FMUL R18, R78, R22 ;  /* 0x000000164e127220 */ /* 0x000fe20000400000 */
[----:B------:R-:W-:Y:S01]  /*6610*/  HADD2.F32 R100, -RZ, R100.H1_H1 ;  /* 0x30000064ff647230 */ /* 0x000fe20000004100 */
[----:B------:R-:W-:Y:S01]  /*6620*/  F2FP.SATFINITE.E4M3.F32.PACK_AB_MERGE_C R159, R19, R3, RZ ;  /* 0x00000003139f723e */ /* 0x000fe200048070ff */
[--C-:B------:R-:W-:Y:S02]  /*6630*/  HADD2.F32 R105, -RZ, R106.reuse.H0_H0 ;  /* 0x2000006aff697230 */ /* 0x100fe40000004100 */
[C---:B------:R-:W-:Y:S01]  /*6640*/  FFMA R18, R81.reuse, R99, R18 ;  /* 0x0000006351127223 */ /* 0x040fe20000000012 */
[----:B------:R-:W-:Y:S01]  /*6650*/  HADD2.F32 R106, -RZ, R106.H1_H1 ;  /* 0x3000006aff6a7230 */ /* 0x000fe20000004100 */
[----:B------:R-:W-:Y:S01]  /*6660*/  F2FP.SATFINITE.E4M3.F32.PACK_AB_MERGE_C R159, R2, R0, R159 ;  /* 0x00000000029f723e */ /* 0x000fe2000480709f */
[----:B------:R-:W-:Y:S02]  /*6670*/  HADD2.F32 R109, -RZ, R110.H0_H0 ;  /* 0x2000006eff6d7230 */ /* 0x000fe40000004100 */
[C---:B------:R-:W-:Y:S01]  /*6680*/  FMUL R23, R78.reuse, R23 ;  /* 0x000000174e177220 */ /* 0x040fe20000400000 */
[--C-:B------:R-:W-:Y:S02]  /*6690*/  HADD2.F32 R103, -RZ, R104.reuse.H0_H0 ;  /* 0x20000068ff677230 */ /* 0x100fe40000004100 */
[C---:B------:R-:W-:Y:S01]  /*66a0*/  FMUL R22, R78.reuse, R26 ;  /* 0x0000001a4e167220 */ /* 0x040fe20000400000 */
[----:B------:R-:W-:Y:S01]  /*66b0*/  HADD2.F32 R104, -RZ, R104.H1_H1 ;  /* 0x30000068ff687230 */ /* 0x000fe20000004100 */
[----:B------:R1:W-:Y:S01]  /*66c0*/  STS.128 [R168+UR43+0x2200], R156 ;  /* 0x0022009ca8007988 */ /* 0x0003e20008000c2b */
[C---:B------:R-:W-:Y:S01]  /*66d0*/  FFMA R23, R81.reuse, R100, R23 ;  /* 0x0000006451177223 */ /* 0x040fe20000000017 */
[C---:B------:R-:W-:Y:S01]  /*66e0*/  FFMA R20, R81.reuse, R101, R20 ;  /* 0x0000006551147223 */ /* 0x040fe20000000014 */
[C---:B------:R-:W-:Y:S01]  /*66f0*/  FFMA R21, R81.reuse, R102, R21 ;  /* 0x0000006651157223 */ /* 0x040fe20000000015 */
[----:B------:R-:W-:Y:S01]  /*6700*/  FFMA R22, R81, R103, R22 ;  /* 0x0000006751167223 */ /* 0x000fe20000000016 */
[----:B------:R-:W-:Y:S01]  /*6710*/  HADD2.F32 R110, -RZ, R110.H1_H1 ;  /* 0x3000006eff6e7230 */ /* 0x000fe20000004100 */
[----:B------:R-:W-:Y:S01]  /*6720*/  F2FP.SATFINITE.E4M3.F32.PACK_AB_MERGE_C R160, R23, R18, RZ ;  /* 0x0000001217a0723e */ /* 0x000fe200048070ff */
[C---:B------:R-:W-:Y:S01]  /*6730*/  FMUL R27, R78.reuse, R27 ;  /* 0x0000001b4e1b7220 */ /* 0x040fe20000400000 */
[--C-:B------:R-:W-:Y:S02]  /*6740*/  HADD2.F32 R107, -RZ, R108.reuse.H0_H0 ;  /* 0x2000006cff6b7230 */ /* 0x100fe40000004100 */
[C---:B------:R-:W-:Y:S01]  /*6750*/  FMUL R26, R78.reuse, R30 ;  /* 0x0000001e4e1a7220 */ /* 0x040fe20000400000 */
[----:B------:R-:W-:Y:S01]  /*6760*/  HADD2.F32 R108, -RZ, R108.H1_H1 ;  /* 0x3000006cff6c7230 */ /* 0x000fe20000004100 */
[----:B------:R-:W-:Y:S01]  /*6770*/  F2FP.SATFINITE.E4M3.F32.PACK_AB_MERGE_C R160, R17, R16, R160 ;  /* 0x0000001011a0723e */ /* 0x000fe200048070a0 */
[C---:B------:R-:W-:Y:S01]  /*6780*/  FFMA R27, R81.reuse, R104, R27 ;  /* 0x00000068511b7223 */ /* 0x040fe2000000001b */
[C---:B------:R-:W-:Y:S01]  /*6790*/  FFMA R24, R81.reuse, R105, R24 ;  /* 0x0000006951187223 */ /* 0x040fe20000000018 */
[C---:B------:R-:W-:Y:S01]  /*67a0*/  FFMA R25, R81.reuse, R106, R25 ;  /* 0x0000006a51197223 */ /* 0x040fe20000000019 */
[----:B------:R-:W-:Y:S01]  /*67b0*/  FFMA R26, R81, R107, R26 ;  /* 0x0000006b511a7223 */ /* 0x000fe2000000001a */
[C---:B------:R-:W-:Y:S01]  /*67c0*/  FMUL R31, R78.reuse, R31 ;  /* 0x0000001f4e1f7220 */ /* 0x040fe20000400000 */
[--C-:B------:R-:W-:Y:S01]  /*67d0*/  HADD2.F32 R111, -RZ, R112.reuse.H0_H0 ;  /* 0x20000070ff6f7230 */ /* 0x100fe20000004100 */
[----:B------:R-:W-:Y:S01]  /*67e0*/  F2FP.SATFINITE.E4M3.F32.PACK_AB_MERGE_C R161, R27, R22, RZ ;  /* 0x000000161ba1723e */ /* 0x000fe200048070ff */
[----:B------:R-:W-:Y:S02]  /*67f0*/  HADD2.F32 R112, -RZ, R112.H1_H1 ;  /* 0x30000070ff707230 */ /* 0x000fe40000004100 */
[C---:B------:R-:W-:Y:S01]  /*6800*/  FFMA R31, R81.reuse, R108, R31 ;  /* 0x0000006c511f7223 */ /* 0x040fe2000000001f */
[----:B------:R-:W-:Y:S01]  /*6810*/  FFMA R28, R81, R109, R28 ;  /* 0x0000006d511c7223 */ /* 0x000fe2000000001c */
[----:B------:R-:W-:Y:S01]  /*6820*/  F2FP.SATFINITE.E4M3.F32.PACK_AB_MERGE_C R161, R21, R20, R161 ;  /* 0x0000001415a1723e */ /* 0x000fe200048070a1 */
[----:B------:R-:W-:Y:S01]  /*6830*/  FFMA R29, R81, R110, R29 ;  /* 0x0000006e511d7223 */ /* 0x000fe2000000001d */
[C---:B------:R-:W-:Y:S01]  /*6840*/  FMUL R30, R78.reuse, R34 ;  /* 0x000000224e1e7220 */ /* 0x040fe20000400000 */
[----:B------:R-:W-:Y:S01]  /*6850*/  F2FP.SATFINITE.E4M3.F32.PACK_AB_MERGE_C R162, R31, R26, RZ ;  /* 0x0000001a1fa2723e */ /* 0x000fe200048070ff */
[C---:B------:R-:W-:Y:S01]  /*6860*/  FMUL R35, R78.reuse, R35 ;  /* 0x000000234e237220 */ /* 0x040fe20000400000 */
[--C-:B------:R-:W-:Y:S02]  /*6870*/  HADD2.F32 R115, -RZ, R116.reuse.H0_H0 ;  /* 0x20000074ff737230 */ /* 0x100fe40000004100 */
[----:B------:R-:W-:Y:S01]  /*6880*/  FFMA R30, R81, R111, R30 ;  /* 0x0000006f511e7223 */ /* 0x000fe2000000001e */
[----:B------:R-:W-:Y:S01]  /*6890*/  F2FP.SATFINITE.E4M3.F32.PACK_AB_MERGE_C R162, R25, R24, R162 ;  /* 0x0000001819a2723e */ /* 0x000fe200048070a2 */
[C---:B------:R-:W-:Y:S01]  /*68a0*/  FFMA R35, R81.reuse, R112, R35 ;  /* 0x0000007051237223 */ /* 0x040fe20000000023 */
[C---:B------:R-:W-:Y:S01]  /*68b0*/  FFMA R32, R81.reuse, R113, R32 ;  /* 0x0000007151207223 */ /* 0x040fe20000000020 */
[----:B------:R-:W-:Y:S01]  /*68c0*/  FFMA R33, R81, R114, R33 ;  /* 0x0000007251217223 */ /* 0x000fe20000000021 */
[----:B------:R-:W-:Y:S02]  /*68d0*/  HADD2.F32 R116, -RZ, R116.H1_H1 ;  /* 0x30000074ff747230 */ /* 0x000fe40000004100 */
        /* <DEDUP_REMOVED lines=9> */
[----:B------:R-:W-:Y:S01]  /*6970*/  HADD2.F32 R120, -RZ, R120.H1_H1 ;  /* 0x30000078ff787230 */ /* 0x000fe20000004100 */
[----:B------:R1:W-:Y:S01]  /*6980*/  STS.128 [R178+0x2010], R160 ;  /* 0x002010a0b2007388 */ /* 0x0003e20000000c00 */
[----:B------:R-:W-:Y:S01]  /*6990*/  F2FP.SATFINITE.E4M3.F32.PACK_AB_MERGE_C R184, R39, R34, RZ ;  /* 0x0000002227b8723e */ /* 0x000fe200048070ff */
[C---:B------:R-:W-:Y:S01]  /*69a0*/  FMUL R38, R78.reuse, R42 ;  /* 0x0000002a4e267220 */ /* 0x040fe20000400000 */
[C---:B------:R-:W-:Y:S01]  /*69b0*/  FMUL R43, R78.reuse, R43 ;  /* 0x0000002b4e2b7220 */ /* 0x040fe20000400000 */
[--C-:B------:R-:W-:Y:S01]  /*69c0*/  HADD2.F32 R123, -RZ, R124.reuse.H0_H0 ;  /* 0x2000007cff7b7230 */ /* 0x100fe20000004100 */
[----:B------:R-:W-:Y:S01]  /*69d0*/  F2FP.SATFINITE.E4M3.F32.PACK_AB_MERGE_C R184, R33, R32, R184 ;  /* 0x0000002021b8723e */ /* 0x000fe200048070b8 */
[C---:B------:R-:W-:Y:S01]  /*69e0*/  FFMA R38, R81.reuse, R119, R38 ;  /* 0x0000007751267223 */ /* 0x040fe20000000026 */
        /* <DEDUP_REMOVED lines=12> */
[C---:B------:R-:W-:Y:S01]  /*6ab0*/  FFMA R45, R81.reuse, R126, R45 ;  /* 0x0000007e512d7223 */ /* 0x040fe2000000002d */
[----:B------:R-:W-:Y:S02]  /*6ac0*/  HADD2.F32 R128, -RZ, R128.H1_H1 ;  /* 0x30000080ff807230 */ /* 0x000fe40000004100 */
[C---:B------:R-:W-:Y:S01]  /*6ad0*/  FMUL R46, R78.reuse, R50 ;  /* 0x000000324e2e7220 */ /* 0x040fe20000400000 */
[C---:B------:R-:W-:Y:S01]  /*6ae0*/  FMUL R51, R78.reuse, R51 ;  /* 0x000000334e337220 */ /* 0x040fe20000400000 */
[----:B------:R-:W-:Y:S02]  /*6af0*/  HADD2.F32 R132, -RZ, R132.H1_H1 ;  /* 0x30000084ff847230 */ /* 0x000fe40000004100 */
[C---:B------:R-:W-:Y:S01]  /*6b00*/  FMUL R50, R78.reuse, R54 ;  /* 0x000000364e327220 */ /* 0x040fe20000400000 */
[C---:B------:R-:W-:Y:S01]  /*6b10*/  FFMA R46, R81.reuse, R127, R46 ;  /* 0x0000007f512e7223 */ /* 0x040fe2000000002e */
[C---:B------:R-:W-:Y:S01]  /*6b20*/  FFMA R51, R81.reuse, R128, R51 ;  /* 0x0000008051337223 */ /* 0x040fe20000000033 */
[C---:B------:R-:W-:Y:S01]  /*6b30*/  FMUL R55, R78.reuse, R55 ;  /* 0x000000374e377220 */ /* 0x040fe20000400000 */
[C---:B------:R-:W-:Y:S01]  /*6b40*/  FFMA R48, R81.reuse, R129, R48 ;  /* 0x0000008151307223 */ /* 0x040fe20000000030 */
[C---:B------:R-:W-:Y:S01]  /*6b50*/  FFMA R49, R81.reuse, R130, R49 ;  /* 0x0000008251317223 */ /* 0x040fe20000000031 */
[--C-:B------:R-:W-:Y:S02]  /*6b60*/  HADD2.F32 R135, -RZ, R136.reuse.H0_H0 ;  /* 0x20000088ff877230 */ /* 0x100fe40000004100 */
[C---:B------:R-:W-:Y:S01]  /*6b70*/  FFMA R50, R81.reuse, R131, R50 ;  /* 0x0000008351327223 */ /* 0x040fe20000000032 */
[----:B------:R-:W-:Y:S02]  /*6b80*/  HADD2.F32 R136, -RZ, R136.H1_H1 ;  /* 0x30000088ff887230 */ /* 0x000fe40000004100 */
[C---:B------:R-:W-:Y:S01]  /*6b90*/  FMUL R54, R78.reuse, R58 ;  /* 0x0000003a4e367220 */ /* 0x040fe20000400000 */
        /* <DEDUP_REMOVED lines=16> */
[----:B------:R-:W-:Y:S01]  /*6ca0*/  FFMA R63, R81, R140, R63 ;  /* 0x0000008c513f7223 */ /* 0x000fe2000000003f */
[----:B------:R-:W-:Y:S01]  /*6cb0*/  FMUL R67, R78, R67 ;  /* 0x000000434e437220 */ /* 0x000fe20000400000 */
[----:B------:R-:W-:Y:S01]  /*6cc0*/  F2FP.SATFINITE.E4M3.F32.PACK_AB_MERGE_C R186, R47, R42, RZ ;  /* 0x0000002a2fba723e */ /* 0x000fe200048070ff */
[----:B------:R-:W-:Y:S01]  /*6cd0*/  FFMA R60, R81, R83, R60 ;  /* 0x00000053513c7223 */ /* 0x000fe2000000003c */
[----:B------:R-:W-:Y:S01]  /*6ce0*/  F2FP.SATFINITE.E4M3.F32.PACK_AB_MERGE_C R187, R51, R46, RZ ;  /* 0x0000002e33bb723e */ /* 0x000fe200048070ff */
[C---:B------:R-:W-:Y:S01]  /*6cf0*/  FFMA R61, R81.reuse, R80, R61 ;  /* 0x00000050513d7223 */ /* 0x040fe2000000003d */
[C---:B------:R-:W-:Y:S01]  /*6d00*/  FFMA R62, R81.reuse, R85, R62 ;  /* 0x00000055513e7223 */ /* 0x040fe2000000003e */
[----:B------:R-:W-:Y:S01]  /*6d10*/  FFMA R67, R81, R82, R67 ;  /* 0x0000005251437223 */ /* 0x000fe20000000043 */
[----:B------:R-:W-:Y:S02]  /*6d20*/  F2FP.SATFINITE.E4M3.F32.PACK_AB_MERGE_C R186, R41, R40, R186 ;  /* 0x0000002829ba723e */ /* 0x000fe400048070ba */
[----:B------:R-:W-:Y:S02]  /*6d30*/  F2FP.SATFINITE.E4M3.F32.PACK_AB_MERGE_C R187, R45, R44, R187 ;  /* 0x0000002c2dbb723e */ /* 0x000fe400048070bb */
[----:B------:R-:W-:Y:S02]  /*6d40*/  F2FP.SATFINITE.E4M3.F32.PACK_AB_MERGE_C R188, R55, R50, RZ ;  /* 0x0000003237bc723e */ /* 0x000fe400048070ff */
[----:B------:R-:W-:Y:S01]  /*6d50*/  F2FP.SATFINITE.E4M3.F32.PACK_AB_MERGE_C R189, R59, R54, RZ ;  /* 0x000000363bbd723e */ /* 0x000fe200048070ff */
[----:B------:R1:W-:Y:S01]  /*6d60*/  STS.128 [R177+0x2020], R184 ;  /* 0x002020b8b1007388 */ /* 0x0003e20000000c00 */
[----:B------:R-:W-:Y:S02]  /*6d70*/  F2FP.SATFINITE.E4M3.F32.PACK_AB_MERGE_C R190, R63, R58, RZ ;  /* 0x0000003a3fbe723e */ /* 0x000fe400048070ff */
[----:B------:R-:W-:Y:S02]  /*6d80*/  F2FP.SATFINITE.E4M3.F32.PACK_AB_MERGE_C R183, R67, R62, RZ ;  /* 0x0000003e43b7723e */ /* 0x000fe400048070ff */
[----:B------:R-:W-:Y:S02]  /*6d90*/  F2FP.SATFINITE.E4M3.F32.PACK_AB_MERGE_C R188, R49, R48, R188 ;  /* 0x0000003031bc723e */ /* 0x000fe400048070bc */
[----:B------:R-:W-:Y:S02]  /*6da0*/  F2FP.SATFINITE.E4M3.F32.PACK_AB_MERGE_C R189, R53, R52, R189 ;  /* 0x0000003435bd723e */ /* 0x000fe400048070bd */
[----:B------:R-:W-:Y:S02]  /*6db0*/  F2FP.SATFINITE.E4M3.F32.PACK_AB_MERGE_C R190, R57, R56, R190 ;  /* 0x0000003839be723e */ /* 0x000fe400048070be */
[----:B------:R-:W-:Y:S02]  /*6dc0*/  F2FP.SATFINITE.E4M3.F32.PACK_AB_MERGE_C R191, R61, R60, R183 ;  /* 0x0000003c3dbf723e */ /* 0x000fe400048070b7 */
[----:B------:R-:W-:Y:S03]  /*6dd0*/  IADD3 R76, PT, PT, R76, 0x1, RZ ;  /* 0x000000014c4c7810 */ /* 0x000fe60007ffe0ff */
[----:B------:R1:W-:Y:S01]  /*6de0*/  STS.128 [R176+0x2030], R188 ;  /* 0x002030bcb0007388 */ /* 0x0003e20000000c00 */
[----:B------:R-:W-:Y:S01]  /*6df0*/  @!PT LDS RZ, [RZ] ;  /* 0x00000000fffff984 */ /* 0x000fe20000000800 */
[----:B------:R-:W-:Y:S01]  /*6e00*/  @!PT LDS RZ, [RZ] ;  /* 0x00000000fffff984 */ /* 0x000fe20000000800 */
[----:B------:R-:W-:Y:S01]  /*6e10*/  @!PT LDS RZ, [RZ] ;  /* 0x00000000fffff984 */ /* 0x000fe20000000800 */
[----:B------:R-:W-:Y:S01]  /*6e20*/  @!PT LDS RZ, [RZ] ;  /* 0x00000000fffff984 */ /* 0x000fe20000000800 */
[----:B------:R3:W-:Y:S07]  /*6e30*/  MEMBAR.ALL.CTA ;  /* 0x0000000000007992 */ /* 0x0007ee0000008000 */
[----:B---3--:R-:W3:Y:S02]  /*6e40*/  FENCE.VIEW.ASYNC.S ;  /* 0x00000000000073c6 */ /* 0x008ee40000000000 */
[----:B---3--:R-:W-:Y:S06]  /*6e50*/  BAR.SYNC.DEFER_BLOCKING 0x1, 0x80 ;  /* 0x0042000000007b1d */ /* 0x008fec0000010000 */
[----:B------:R-:W-:Y:S05]  /*6e60*/  @P0 BRA `(.L_x_110) ;  /* 0x0000000000340947 */ /* 0x000fea0003800000 */
[----:B------:R-:W-:Y:S01]  /*6e70*/  UIADD3 UR12, UPT, UPT, UR43, 0x2200, URZ ;  /* 0x000022002b0c7890 */ /* 0x000fe2000fffe0ff */
[----:B------:R-:W-:Y:S01]  /*6e80*/  R2UR UR9, R164 ;  /* 0x00000000a40972ca */ /* 0x000fe200000e0000 */
[----:B------:R-:W-:Y:S01]  /*6e90*/  UIADD3 UR10, UP0, UPT, UR46, 0x680, URZ ;  /* 0x000006802e0a7890 */ /* 0x000fe2000ff1e0ff */
[----:B------:R-:W-:Y:S01]  /*6ea0*/  R2UR UR8, R155 ;  /* 0x000000009b0872ca */ /* 0x000fe200000e0000 */
[----:B------:R-:W-:Y:S02]  /*6eb0*/  UMOV UR7, UR36 ;  /* 0x0000002400077c82 */ /* 0x000fe40008000000 */
[----:B------:R-:W-:Y:S01]  /*6ec0*/  IMAD.U32 R179, RZ, RZ, UR12 ;  /* 0x0000000cffb37e24 */ /* 0x000fe2000f8e00ff */
[----:B------:R-:W-:Y:S04]  /*6ed0*/  UIADD3.X UR11, UPT, UPT, URZ, UR47, URZ, UP0, !UPT ;  /* 0x0000002fff0b7290 */ /* 0x000fe800087fe4ff */
[----:B------:R-:W-:Y:S03]  /*6ee0*/  R2UR UR4, R179 ;  /* 0x00000000b30472ca */ /* 0x000fe600000e0000 */
[----:B------:R-:W-:Y:S02]  /*6ef0*/  USHF.L.U32 UR5, UR9, 0x6, URZ ;  /* 0x0000000609057899 */ /* 0x000fe400080006ff */
[----:B------:R-:W-:Y:S09]  /*6f00*/  USHF.L.U32 UR6, UR8, 0x7, URZ ;  /* 0x0000000708067899 */ /* 0x000ff200080006ff */
[----:B------:R3:W-:Y:S01]  /*6f10*/  UTMASTG.3D [UR4], [UR10] ;  /* 0x000000040a0073b5 */ /* 0x0007e20008010000 */
[----:B------:R0:W-:Y:S01]  /*6f20*/  UTMACMDFLUSH ;  /* 0x00000000000079b7 */ /* 0x0001e20000000000 */
[----:B---3--:R-:W-:Y:S04]  /*6f30*/  DEPBAR.LE SB0, 0x0 ;  /* 0x000080000000791a */ /* 0x008fe80000000000 */
.L_x_110:
[----:B------:R-:W-:Y:S05]  /*6f40*/  BSYNC.RECONVERGENT B0 ;  /* 0x0000000000007941 */ /* 0x000fea0003800200 */
.L_x_109:
[----:B------:R-:W-:Y:S01]  /*6f50*/  BAR.SYNC.DEFER_BLOCKING 0x1, 0x80 ;  /* 0x0042000000007b1d */ /* 0x000fe20000010000 */
[----:B------:R-:W-:Y:S01]  /*6f60*/  ISETP.NE.AND P2, PT, R180, RZ, PT ;  /* 0x000000ffb400720c */ /* 0x000fe20003f45270 */
[----:B------:R-:W-:Y:S01]  /*6f70*/  IMAD.IADD R164, R75, 0x1, R143 ;  /* 0x000000014ba47824 */ /* 0x000fe200078e028f */
[----:B------:R-:W-:Y:S01]  /*6f80*/  ISETP.NE.AND P0, PT, R182, 0x2, PT ;  /* 0x00000002b600780c */ /* 0x000fe20003f05270 */
[----:B------:R-:W-:Y:S01]  /*6f90*/  IMAD.IADD R155, R77, 0x1, R154 ;  /* 0x000000014d9b7824 */ /* 0x000fe200078e029a */
[----:B------:R-:W-:Y:S02]  /*6fa0*/  ISETP.NE.AND P1, PT, R76, 0x4, PT ;  /* 0x000000044c00780c */ /* 0x000fe40003f25270 */
[----:B------:R-:W-:Y:S02]  /*6fb0*/  SEL R3, RZ, 0x1, P0 ;  /* 0x00000001ff037807 */ /* 0x000fe40000000000 */
[----:B------:R-:W-:Y:S02]  /*6fc0*/  SEL R0, RZ, 0x1, P1 ;  /* 0x00000001ff007807 */ /* 0x000fe40000800000 */
[----:B------:R-:W-:Y:S02]  /*6fd0*/  LOP3.LUT R174, R174, R3, RZ, 0x3c, !PT ;  /* 0x00000003aeae7212 */ /* 0x000fe400078e3cff */
[----:B------:R-:W-:Y:S02]  /*6fe0*/  LOP3.LUT R175, R175, R0, RZ, 0x3c, !PT ;  /* 0x00000000afaf7212 */ /* 0x000fe400078e3cff */
[----:B------:R-:W-:Y:S02]  /*6ff0*/  @P2 R2UR UR36, R171 ;  /* 0x00000000ab2422ca */ /* 0x000fe400000e0000 */
[----:B------:R-:W-:Y:S02]  /*7000*/  SEL R182, R182, RZ, P0 ;  /* 0x000000ffb6b67207 */ /* 0x000fe40000000000 */
[----:B------:R-:W-:Y:S01]  /*7010*/  SEL R76, R76, RZ, P1 ;  /* 0x000000ff4c4c7207 */ /* 0x000fe20000800000 */
[----:B------:R-:W-:Y:S10]  /*7020*/  @P2 BRA `(.L_x_111) ;  /* 0xffffffdc00742947 */ /* 0x000ff4000383ffff */
[----:B------:R-:W-:Y:S05]  /*7030*/  EXIT ;  /* 0x000000000000794d */ /* 0x000fea0003800000 */
.L_x_24:
[----:B--2---:R2:W4:Y:S02]  /*7040*/  SYNCS.PHASECHK.TRANS64.TRYWAIT P0, [R3+URZ+0xc0], R2 ;  /* 0x0000c002030075a7 */ /* 0x00452400080011ff */
[----:B----4-:R-:W-:Y:S05]  /*7050*/  @!P0 NANOSLEEP.SYNCS 0x989680 ;  /* 0x009896800000895d */ /* 0x010fea0003900000 */
[----:B------:R-:W4:Y:S02]  /*7060*/  @!P0 SYNCS.PHASECHK.TRANS64 P0, [R3+URZ+0xc0], R2 ;  /* 0x0000c002030085a7 */ /* 0x000f2400080010ff */
[----:B----4-:R-:W-:Y:S05]  /*7070*/  @!P0 BRA `(.L_x_24) ;  /* 0xfffffffc00f08947 */ /* 0x010fea000383ffff */
[----:B------:R-:W-:Y:S05]  /*7080*/  BRA `(.L_x_112) ;  /* 0xffffffa400c07947 */ /* 0x000fea000383ffff */
.L_x_27:
[----:B-1----:R-:W-:-:S07]  /*7090*/  MOV R2, UR33 ;  /* 0x0000002100027c02 */ /* 0x002fce0008000f00 */
.L_x_113:
[----:B-1----:R1:W2:Y:S02]  /*70a0*/  SYNCS.PHASECHK.TRANS64.TRYWAIT P0, [R2+URZ+0x18], R5 ;  /* 0x00001805020075a7 */ /* 0x0022a400080011ff */
[----:B--2---:R-:W-:Y:S05]  /*70b0*/  @!P0 NANOSLEEP.SYNCS 0x989680 ;  /* 0x009896800000895d */ /* 0x004fea0003900000 */
[----:B------:R-:W2:Y:S02]  /*70c0*/  @!P0 SYNCS.PHASECHK.TRANS64 P0, [R2+URZ+0x18], R5 ;  /* 0x00001805020085a7 */ /* 0x000ea400080010ff */
[----:B--2---:R-:W-:Y:S05]  /*70d0*/  @!P0 BRA `(.L_x_113) ;  /* 0xfffffffc00f08947 */ /* 0x004fea000383ffff */
[----:B------:R-:W-:Y:S05]  /*70e0*/  BRA `(.L_x_26) ;  /* 0xffffffa800287947 */ /* 0x000fea000383ffff */
.L_x_34:
[----:B-1----:R-:W-:-:S07]  /*70f0*/  MOV R2, UR17 ;  /* 0x0000001100027c02 */ /* 0x002fce0008000f00 */
.L_x_114:
[----:B-1----:R1:W2:Y:S02]  /*7100*/  SYNCS.PHASECHK.TRANS64.TRYWAIT P0, [R2+URZ+0x18], R5 ;  /* 0x00001805020075a7 */ /* 0x0022a400080011ff */
[----:B--2---:R-:W-:Y:S05]  /*7110*/  @!P0 NANOSLEEP.SYNCS 0x989680 ;  /* 0x009896800000895d */ /* 0x004fea0003900000 */
[----:B------:R-:W2:Y:S02]  /*7120*/  @!P0 SYNCS.PHASECHK.TRANS64 P0, [R2+URZ+0x18], R5 ;  /* 0x00001805020085a7 */ /* 0x000ea400080010ff */
[----:B--2---:R-:W-:Y:S05]  /*7130*/  @!P0 BRA `(.L_x_114) ;  /* 0xfffffffc00f08947 */ /* 0x004fea000383ffff */
[----:B------:R-:W-:Y:S05]  /*7140*/  BRA `(.L_x_33) ;  /* 0xffffffa800e47947 */ /* 0x000fea000383ffff */
.L_x_39:
[----:B-1----:R1:W2:Y:S02]  /*7150*/  SYNCS.PHASECHK.TRANS64.TRYWAIT P0, [R2+URZ+0x50], R3 ;  /* 0x00005003020075a7 */ /* 0x0022a400080011ff */
[----:B--2---:R-:W-:Y:S05]  /*7160*/  @!P0 NANOSLEEP.SYNCS 0x989680 ;  /* 0x009896800000895d */ /* 0x004fea0003900000 */
[----:B------:R-:W2:Y:S02]  /*7170*/  @!P0 SYNCS.PHASECHK.TRANS64 P0, [R2+URZ+0x50], R3 ;  /* 0x00005003020085a7 */ /* 0x000ea400080010ff */
[----:B--2---:R-:W-:Y:S05]  /*7180*/  @!P0 BRA `(.L_x_39) ;  /* 0xfffffffc00f08947 */ /* 0x004fea000383ffff */
[----:B------:R-:W-:Y:S05]  /*7190*/  BRA `(.L_x_115) ;  /* 0xffffffac00887947 */ /* 0x000fea000383ffff */
.L_x_43:
[----:B---3--:R-:W-:-:S07]  /*71a0*/  MOV R0, UR5 ;  /* 0x0000000500007c02 */ /* 0x008fce0008000f00 */
.L_x_116:
[----:B-1----:R1:W2:Y:S02]  /*71b0*/  SYNCS.PHASECHK.TRANS64.TRYWAIT P0, [R0+URZ], R3 ;  /* 0x00000003000075a7 */ /* 0x0022a400080011ff */
[----:B--2---:R-:W-:Y:S05]  /*71c0*/  @!P0 NANOSLEEP.SYNCS 0x989680 ;  /* 0x009896800000895d */ /* 0x004fea0003900000 */
[----:B------:R-:W2:Y:S02]  /*71d0*/  @!P0 SYNCS.PHASECHK.TRANS64 P0, [R0+URZ], R3 ;  /* 0x00000003000085a7 */ /* 0x000ea400080010ff */
[----:B--2---:R-:W-:Y:S05]  /*71e0*/  @!P0 BRA `(.L_x_116) ;  /* 0xfffffffc00f08947 */ /* 0x004fea000383ffff */
[----:B------:R-:W-:Y:S05]  /*71f0*/  BRA `(.L_x_117) ;  /* 0xffffffb000f87947 */ /* 0x000fea000383ffff */
.L_x_44:
[----:B---3--:R-:W-:-:S07]  /*7200*/  MOV R0, UR5 ;  /* 0x0000000500007c02 */ /* 0x008fce0008000f00 */
.L_x_118:
[----:B-1----:R1:W2:Y:S02]  /*7210*/  SYNCS.PHASECHK.TRANS64.TRYWAIT P0, [R0+URZ], R3 ;  /* 0x00000003000075a7 */ /* 0x0022a400080011ff */
[----:B--2---:R-:W-:Y:S05]  /*7220*/  @!P0 NANOSLEEP.SYNCS 0x989680 ;  /* 0x009896800000895d */ /* 0x004fea0003900000 */
[----:B------:R-:W2:Y:S02]  /*7230*/  @!P0 SYNCS.PHASECHK.TRANS64 P0, [R0+URZ], R3 ;  /* 0x00000003000085a7 */ /* 0x000ea400080010ff */
[----:B--2---:R-:W-:Y:S05]  /*7240*/  @!P0 BRA `(.L_x_118) ;  /* 0xfffffffc00f08947 */ /* 0x004fea000383ffff */
[----:B------:R-:W-:Y:S05]  /*7250*/  BRA `(.L_x_119) ;  /* 0xffffffb400047947 */ /* 0x000fea000383ffff */
.L_x_47:
[----:B-1----:R1:W2:Y:S02]  /*7260*/  SYNCS.PHASECHK.TRANS64.TRYWAIT P0, [R0+URZ+0xb0], R5 ;  /* 0x0000b005000075a7 */ /* 0x0022a400080011ff */
[----:B--2---:R-:W-:Y:S05]  /*7270*/  @!P0 NANOSLEEP.SYNCS 0x989680 ;  /* 0x009896800000895d */ /* 0x004fea0003900000 */
[----:B------:R-:W2:Y:S02]  /*7280*/  @!P0 SYNCS.PHASECHK.TRANS64 P0, [R0+URZ+0xb0], R5 ;  /* 0x0000b005000085a7 */ /* 0x000ea400080010ff */
[----:B--2---:R-:W-:Y:S05]  /*7290*/  @!P0 BRA `(.L_x_47) ;  /* 0xfffffffc00f08947 */ /* 0x004fea000383ffff */
[----:B------:R-:W-:Y:S05]  /*72a0*/  BRA `(.L_x_120) ;  /* 0xffffffb400647947 */ /* 0x000fea000383ffff */
.L_x_48:
[----:B------:R-:W-:-:S07]  /*72b0*/  MOV R0, UR5 ;  /* 0x0000000500007c02 */ /* 0x000fce0008000f00 */
.L_x_121:
[----:B-1----:R1:W2:Y:S02]  /*72c0*/  SYNCS.PHASECHK.TRANS64.TRYWAIT P0, [R0+URZ+0x60], R7 ;  /* 0x00006007000075a7 */ /* 0x0022a400080011ff */
[----:B--2---:R-:W-:Y:S05]  /*72d0*/  @!P0 NANOSLEEP.SYNCS 0x989680 ;  /* 0x009896800000895d */ /* 0x004fea0003900000 */
[----:B------:R-:W2:Y:S02]  /*72e0*/  @!P0 SYNCS.PHASECHK.TRANS64 P0, [R0+URZ+0x60], R7 ;  /* 0x00006007000085a7 */ /* 0x000ea400080010ff */
[----:B--2---:R-:W-:Y:S05]  /*72f0*/  @!P0 BRA `(.L_x_121) ;  /* 0xfffffffc00f08947 */ /* 0x004fea000383ffff */
[----:B------:R-:W-:Y:S05]  /*7300*/  BRA `(.L_x_122) ;  /* 0xffffffb400747947 */ /* 0x000fea000383ffff */
.L_x_49:
[----:B-1----:R1:W2:Y:S02]  /*7310*/  SYNCS.PHASECHK.TRANS64.TRYWAIT P1, [R0+URZ+0x50], R5 ;  /* 0x00005005000075a7 */ /* 0x0022a400080211ff */
[----:B--2---:R-:W-:Y:S05]  /*7320*/  @!P1 NANOSLEEP.SYNCS 0x989680 ;  /* 0x009896800000995d */ /* 0x004fea0003900000 */
[----:B------:R-:W2:Y:S02]  /*7330*/  @!P1 SYNCS.PHASECHK.TRANS64 P1, [R0+URZ+0x50], R5 ;  /* 0x00005005000095a7 */ /* 0x000ea400080210ff */
[----:B--2---:R-:W-:Y:S05]  /*7340*/  @!P1 BRA `(.L_x_49) ;  /* 0xfffffffc00f09947 */ /* 0x004fea000383ffff */
[----:B------:R-:W-:Y:S05]  /*7350*/  BRA `(.L_x_123) ;  /* 0xffffffb400a47947 */ /* 0x000fea000383ffff */
.L_x_52:
[----:B------:R-:W-:-:S07]  /*7360*/  MOV R0, UR5 ;  /* 0x0000000500007c02 */ /* 0x000fce0008000f00 */
.L_x_124:
[----:B-1----:R1:W2:Y:S02]  /*7370*/  SYNCS.PHASECHK.TRANS64.TRYWAIT P0, [R0+URZ+0x60], R3 ;  /* 0x00006003000075a7 */ /* 0x0022a400080011ff */
[----:B--2---:R-:W-:Y:S05]  /*7380*/  @!P0 NANOSLEEP.SYNCS 0x989680 ;  /* 0x009896800000895d */ /* 0x004fea0003900000 */
[----:B------:R-:W2:Y:S02]  /*7390*/  @!P0 SYNCS.PHASECHK.TRANS64 P0, [R0+URZ+0x60], R3 ;  /* 0x00006003000085a7 */ /* 0x000ea400080010ff */
[----:B--2---:R-:W-:Y:S05]  /*73a0*/  @!P0 BRA `(.L_x_124) ;  /* 0xfffffffc00f08947 */ /* 0x004fea000383ffff */
[----:B------:R-:W-:Y:S05]  /*73b0*/  BRA `(.L_x_51) ;  /* 0xffffffb400f87947 */ /* 0x000fea000383ffff */
.L_x_61:
[----:B-1----:R-:W-:-:S04]  /*73c0*/  MOV R4, UR6 ;  /* 0x0000000600047c02 */ /* 0x002fc80008000f00 */
[----:B------:R1:W2:Y:S03]  /*73d0*/  SYNCS.PHASECHK.TRANS64.TRYWAIT P0, [R4+URZ+0x8], R5 ;  /* 0x00000805040075a7 */ /* 0x0002a600080011ff */
[----:B--2---:R-:W-:Y:S05]  /*73e0*/  @!P0 NANOSLEEP.SYNCS 0x989680 ;  /* 0x009896800000895d */ /* 0x004fea0003900000 */
[----:B------:R-:W2:Y:S02]  /*73f0*/  @!P0 SYNCS.PHASECHK.TRANS64 P0, [R4+URZ+0x8], R5 ;  /* 0x00000805040085a7 */ /* 0x000ea400080010ff */
[----:B--2---:R-:W-:Y:S05]  /*7400*/  @!P0 BRA `(.L_x_61) ;  /* 0xfffffffc00ec8947 */ /* 0x004fea000383ffff */
[----:B------:R-:W-:Y:S05]  /*7410*/  BRA `(.L_x_60) ;  /* 0xffffffb800ac7947 */ /* 0x000fea000383ffff */
.L_x_63:
[----:B------:R-:W-:Y:S01]  /*7420*/  BSSY B0, `(.L_x_125) ;  /* 0x0000006000007945 */ /* 0x000fe20003800000 */
[----:B------:R-:W-:-:S07]  /*7430*/  MOV R15, 0xffffffff ;  /* 0xffffffff000f7802 */ /* 0x000fce0000000f00 */
[----:B-1---5:R-:W-:Y:S05]  /*7440*/  WARPSYNC.COLLECTIVE R15, `(.L_x_126) ;  /* 0x000000000f0c7348 */ /* 0x022fea0003c00000 */
[----:B------:R-:W-:Y:S02]  /*7450*/  ELECT P6, UR79, PT ;  /* 0x00000000004f782f */ /* 0x000fe400038c0000 */
[----:B------:R-:W-:Y:S01]  /*7460*/  MOV R14, UR79 ;  /* 0x0000004f000e7c02 */ /* 0x000fe20008000f00 */
[----:B-1---5:R-:W-:Y:S10]  /*7470*/  ENDCOLLECTIVE ;  /* 0x000000000000791b */ /* 0x022ff40003800000 */
.L_x_126:
[----:B------:R-:W-:Y:S05]  /*7480*/  BSYNC B0 ;  /* 0x0000000000007941 */ /* 0x000fea0003800000 */
.L_x_125:
[----:B------:R-:W-:Y:S05]  /*7490*/  BRA `(.L_x_127) ;  /* 0xffffffb800dc7947 */ /* 0x000fea000383ffff */
.L_x_65:
[----:B-1----:R-:W-:-:S04]  /*74a0*/  MOV R2, UR6 ;  /* 0x0000000600027c02 */ /* 0x002fc80008000f00 */
[----:B------:R1:W2:Y:S03]  /*74b0*/  SYNCS.PHASECHK.TRANS64.TRYWAIT P0, [R2+URZ+0x8], R3 ;  /* 0x00000803020075a7 */ /* 0x0002a600080011ff */
[----:B--2---:R-:W-:Y:S05]  /*74c0*/  @!P0 NANOSLEEP.SYNCS 0x989680 ;  /* 0x009896800000895d */ /* 0x004fea0003900000 */
[----:B------:R-:W2:Y:S02]  /*74d0*/  @!P0 SYNCS.PHASECHK.TRANS64 P0, [R2+URZ+0x8], R3 ;  /* 0x00000803020085a7 */ /* 0x000ea400080010ff */
[----:B--2---:R-:W-:Y:S05]  /*74e0*/  @!P0 BRA `(.L_x_65) ;  /* 0xfffffffc00ec8947 */ /* 0x004fea000383ffff */
[----:B------:R-:W-:Y:S05]  /*74f0*/  BRA `(.L_x_64) ;  /* 0xffffffb800e07947 */ /* 0x000fea000383ffff */
.L_x_66:
[----:B-1----:R1:W2:Y:S02]  /*7500*/  SYNCS.PHASECHK.TRANS64.TRYWAIT P0, [R0+URZ+0x50], R5 ;  /* 0x00005005000075a7 */ /* 0x0022a400080011ff */
[----:B--2---:R-:W-:Y:S05]  /*7510*/  @!P0 NANOSLEEP.SYNCS 0x989680 ;  /* 0x009896800000895d */ /* 0x004fea0003900000 */
[----:B------:R-:W2:Y:S02]  /*7520*/  @!P0 SYNCS.PHASECHK.TRANS64 P0, [R0+URZ+0x50], R5 ;  /* 0x00005005000085a7 */ /* 0x000ea400080010ff */
[----:B--2---:R-:W-:Y:S05]  /*7530*/  @!P0 BRA `(.L_x_66) ;  /* 0xfffffffc00f08947 */ /* 0x004fea000383ffff */
[----:B------:R-:W-:Y:S05]  /*7540*/  BRA `(.L_x_128) ;  /* 0xffffffbc00cc7947 */ /* 0x000fea000383ffff */
.L_x_68:
[----:B------:R-:W-:-:S07]  /*7550*/  MOV R0, UR9 ;  /* 0x0000000900007c02 */ /* 0x000fce0008000f00 */
.L_x_129:
[----:B-1----:R1:W2:Y:S02]  /*7560*/  SYNCS.PHASECHK.TRANS64.TRYWAIT P0, [R0+URZ+0x90], R5 ;  /* 0x00009005000075a7 */ /* 0x0022a400080011ff */
[----:B--2---:R-:W-:Y:S05]  /*7570*/  @!P0 NANOSLEEP.SYNCS 0x989680 ;  /* 0x009896800000895d */ /* 0x004fea0003900000 */
[----:B------:R-:W2:Y:S02]  /*7580*/  @!P0 SYNCS.PHASECHK.TRANS64 P0, [R0+URZ+0x90], R5 ;  /* 0x00009005000085a7 */ /* 0x000ea400080010ff */
[----:B--2---:R-:W-:Y:S05]  /*7590*/  @!P0 BRA `(.L_x_129) ;  /* 0xfffffffc00f08947 */ /* 0x004fea000383ffff */
[----:B------:R-:W-:Y:S05]  /*75a0*/  BRA `(.L_x_130) ;  /* 0xffffffc000187947 */ /* 0x000fea000383ffff */
.L_x_71:
[----:B------:R-:W-:Y:S07]  /*75b0*/  MOV R0, UR8 ;  /* 0x0000000800007c02 */ /* 0x000fee0008000f00 */
.L_x_131:
[----:B-1----:R1:W2:Y:S02]  /*75c0*/  SYNCS.PHASECHK.TRANS64.TRYWAIT P0, [R0+URZ], R5 ;  /* 0x00000005000075a7 */ /* 0x0022a400080011ff */
[----:B--2---:R-:W-:Y:S05]  /*75d0*/  @!P0 NANOSLEEP.SYNCS 0x989680 ;  /* 0x009896800000895d */ /* 0x004fea0003900000 */
[----:B------:R-:W2:Y:S02]  /*75e0*/  @!P0 SYNCS.PHASECHK.TRANS64 P0, [R0+URZ], R5 ;  /* 0x00000005000085a7 */ /* 0x000ea400080010ff */
[----:B--2---:R-:W-:Y:S05]  /*75f0*/  @!P0 BRA `(.L_x_131) ;  /* 0xfffffffc00f08947 */ /* 0x004fea000383ffff */
[----:B------:R-:W-:Y:S05]  /*7600*/  BRA `(.L_x_70) ;  /* 0xffffffc0002c7947 */ /* 0x000fea000383ffff */
.L_x_75:
[----:B-1----:R-:W-:-:S07]  /*7610*/  MOV R0, UR8 ;  /* 0x0000000800007c02 */ /* 0x002fce0008000f00 */
.L_x_132:
[----:B-1----:R1:W2:Y:S02]  /*7620*/  SYNCS.PHASECHK.TRANS64.TRYWAIT P0, [R0+URZ], R3 ;  /* 0x00000003000075a7 */ /* 0x0022a400080011ff */
[----:B--2---:R-:W-:Y:S05]  /*7630*/  @!P0 NANOSLEEP.SYNCS 0x989680 ;  /* 0x009896800000895d */ /* 0x004fea0003900000 */
[----:B------:R-:W2:Y:S02]  /*7640*/  @!P0 SYNCS.PHASECHK.TRANS64 P0, [R0+URZ], R3 ;  /* 0x00000003000085a7 */ /* 0x000ea400080010ff */
[----:B--2---:R-:W-:Y:S05]  /*7650*/  @!P0 BRA `(.L_x_132) ;  /* 0xfffffffc00f08947 */ /* 0x004fea000383ffff */
[----:B------:R-:W-:Y:S05]  /*7660*/  BRA `(.L_x_133) ;  /* 0xffffffc400207947 */ /* 0x000fea000383ffff */
.L_x_76:
[----:B------:R-:W-:-:S07]  /*7670*/  MOV R0, UR8 ;  /* 0x0000000800007c02 */ /* 0x000fce0008000f00 */
.L_x_134:
[----:B-1----:R1:W2:Y:S02]  /*7680*/  SYNCS.PHASECHK.TRANS64.TRYWAIT P0, [R0+URZ], R3 ;  /* 0x00000003000075a7 */ /* 0x0022a400080011ff */
[----:B--2---:R-:W-:Y:S05]  /*7690*/  @!P0 NANOSLEEP.SYNCS 0x989680 ;  /* 0x009896800000895d */ /* 0x004fea0003900000 */
[----:B------:R-:W2:Y:S02]  /*76a0*/  @!P0 SYNCS.PHASECHK.TRANS64 P0, [R0+URZ], R3 ;  /* 0x00000003000085a7 */ /* 0x000ea400080010ff */
[----:B--2---:R-:W-:Y:S05]  /*76b0*/  @!P0 BRA `(.L_x_134) ;  /* 0xfffffffc00f08947 */ /* 0x004fea000383ffff */
[----:B------:R-:W-:Y:S05]  /*76c0*/  BRA `(.L_x_135) ;  /* 0xffffffc4002c7947 */ /* 0x000fea000383ffff */
.L_x_77:
[----:B------:R-:W-:-:S07]  /*76d0*/  MOV R0, UR8 ;  /* 0x0000000800007c02 */ /* 0x000fce0008000f00 */
.L_x_136:
[----:B-1----:R1:W2:Y:S02]  /*76e0*/  SYNCS.PHASECHK.TRANS64.TRYWAIT P0, [R0+URZ], R3 ;  /* 0x00000003000075a7 */ /* 0x0022a400080011ff */
[----:B--2---:R-:W-:Y:S05]  /*76f0*/  @!P0 NANOSLEEP.SYNCS 0x989680 ;  /* 0x009896800000895d */ /* 0x004fea0003900000 */
[----:B------:R-:W2:Y:S02]  /*7700*/  @!P0 SYNCS.PHASECHK.TRANS64 P0, [R0+URZ], R3 ;  /* 0x00000003000085a7 */ /* 0x000ea400080010ff */
[----:B--2---:R-:W-:Y:S05]  /*7710*/  @!P0 BRA `(.L_x_136) ;  /* 0xfffffffc00f08947 */ /* 0x004fea000383ffff */
[----:B------:R-:W-:Y:S05]  /*7720*/  BRA `(.L_x_137) ;  /* 0xffffffc400387947 */ /* 0x000fea000383ffff */
.L_x_80:
[----:B------:R-:W-:-:S07]  /*7730*/  MOV R0, UR7 ;  /* 0x0000000700007c02 */ /* 0x000fce0008000f00 */
.L_x_138:
[----:B-1----:R1:W2:Y:S02]  /*7740*/  SYNCS.PHASECHK.TRANS64.TRYWAIT P1, [R0+URZ+0xd0], R3 ;  /* 0x0000d003000075a7 */ /* 0x0022a400080211ff */
[----:B--2---:R-:W-:Y:S05]  /*7750*/  @!P1 NANOSLEEP.SYNCS 0x989680 ;  /* 0x009896800000995d */ /* 0x004fea0003900000 */
[----:B------:R-:W2:Y:S02]  /*7760*/  @!P1 SYNCS.PHASECHK.TRANS64 P1, [R0+URZ+0xd0], R3 ;  /* 0x0000d003000095a7 */ /* 0x000ea400080210ff */
[----:B--2---:R-:W-:Y:S05]  /*7770*/  @!P1 BRA `(.L_x_138) ;  /* 0xfffffffc00f09947 */ /* 0x004fea000383ffff */
[----:B------:R-:W-:Y:S05]  /*7780*/  BRA `(.L_x_139) ;  /* 0xffffffc400847947 */ /* 0x000fea000383ffff */
.L_x_85:
[----:B--2---:R2:W4:Y:S02]  /*7790*/  SYNCS.PHASECHK.TRANS64.TRYWAIT P0, [R0+URZ+0x50], R3 ;  /* 0x00005003000075a7 */ /* 0x00452400080011ff */
[----:B----4-:R-:W-:Y:S05]  /*77a0*/  @!P0 NANOSLEEP.SYNCS 0x989680 ;  /* 0x009896800000895d */ /* 0x010fea0003900000 */
[----:B------:R-:W4:Y:S02]  /*77b0*/  @!P0 SYNCS.PHASECHK.TRANS64 P0, [R0+URZ+0x50], R3 ;  /* 0x00005003000085a7 */ /* 0x000f2400080010ff */
[----:B----4-:R-:W-:Y:S05]  /*77c0*/  @!P0 BRA `(.L_x_85) ;  /* 0xfffffffc00f08947 */ /* 0x010fea000383ffff */
[----:B------:R-:W-:Y:S05]  /*77d0*/  BRA `(.L_x_140) ;  /* 0xffffffc800887947 */ /* 0x000fea000383ffff */
.L_x_88:
[----:B------:R-:W-:Y:S07]  /*77e0*/  MOV R0, UR6 ;  /* 0x0000000600007c02 */ /* 0x000fee0008000f00 */
.L_x_141:
[----:B--2---:R2:W4:Y:S02]  /*77f0*/  SYNCS.PHASECHK.TRANS64.TRYWAIT P0, [R0+URZ+0x48], R3 ;  /* 0x00004803000075a7 */ /* 0x00452400080011ff */
[----:B----4-:R-:W-:Y:S05]  /*7800*/  @!P0 NANOSLEEP.SYNCS 0x989680 ;  /* 0x009896800000895d */ /* 0x010fea0003900000 */
[----:B------:R-:W4:Y:S02]  /*7810*/  @!P0 SYNCS.PHASECHK.TRANS64 P0, [R0+URZ+0x48], R3 ;  /* 0x00004803000085a7 */ /* 0x000f2400080010ff */
[----:B----4-:R-:W-:Y:S05]  /*7820*/  @!P0 BRA `(.L_x_141) ;  /* 0xfffffffc00f08947 */ /* 0x010fea000383ffff */
[----:B------:R-:W-:Y:S05]  /*7830*/  BRA `(.L_x_87) ;  /* 0xffffffcc00747947 */ /* 0x000fea000383ffff */
.L_x_91:
[----:B------:R-:W-:Y:S07]  /*7840*/  MOV R3, UR6 ;  /* 0x0000000600037c02 */ /* 0x000fee0008000f00 */
.L_x_142:
[----:B-1----:R1:W2:Y:S02]  /*7850*/  SYNCS.PHASECHK.TRANS64.TRYWAIT P2, [R3+URZ+0x38], R26 ;  /* 0x0000381a030075a7 */ /* 0x0022a400080411ff */
[----:B--2---:R-:W-:Y:S05]  /*7860*/  @!P2 NANOSLEEP.SYNCS 0x989680 ;  /* 0x009896800000a95d */ /* 0x004fea0003900000 */
[----:B------:R-:W2:Y:S02]  /*7870*/  @!P2 SYNCS.PHASECHK.TRANS64 P2, [R3+URZ+0x38], R26 ;  /* 0x0000381a0300a5a7 */ /* 0x000ea400080410ff */
[----:B--2---:R-:W-:Y:S05]  /*7880*/  @!P2 BRA `(.L_x_142) ;  /* 0xfffffffc00f0a947 */ /* 0x004fea000383ffff */
[----:B------:R-:W-:Y:S05]  /*7890*/  BRA `(.L_x_143) ;  /* 0xffffffd000087947 */ /* 0x000fea000383ffff */
.L_x_94:
[----:B---3--:R3:W4:Y:S02]  /*78a0*/  SYNCS.PHASECHK.TRANS64.TRYWAIT P0, [R0+URZ+0x50], R3 ;  /* 0x00005003000075a7 */ /* 0x00872400080011ff */
[----:B----4-:R-:W-:Y:S05]  /*78b0*/  @!P0 NANOSLEEP.SYNCS 0x989680 ;  /* 0x009896800000895d */ /* 0x010fea0003900000 */
[----:B------:R-:W4:Y:S02]  /*78c0*/  @!P0 SYNCS.PHASECHK.TRANS64 P0, [R0+URZ+0x50], R3 ;  /* 0x00005003000085a7 */ /* 0x000f2400080010ff */
[----:B----4-:R-:W-:Y:S05]  /*78d0*/  @!P0 BRA `(.L_x_94) ;  /* 0xfffffffc00f08947 */ /* 0x010fea000383ffff */
[----:B------:R-:W-:Y:S05]  /*78e0*/  BRA `(.L_x_144) ;  /* 0xffffffd400587947 */ /* 0x000fea000383ffff */
.L_x_105:
[----:B-1----:R-:W-:Y:S04]  /*78f0*/  MOV R0, UR43 ;  /* 0x0000002b00007c02 */ /* 0x002fe80008000f00 */
[----:B------:R1:W2:Y:S03]  /*7900*/  SYNCS.PHASECHK.TRANS64.TRYWAIT P1, [R0+URZ+0x30], R3 ;  /* 0x00003003000075a7 */ /* 0x0002a600080211ff */
[----:B--2---:R-:W-:Y:S05]  /*7910*/  @!P1 NANOSLEEP.SYNCS 0x989680 ;  /* 0x009896800000995d */ /* 0x004fea0003900000 */
[----:B------:R-:W2:Y:S02]  /*7920*/  @!P1 SYNCS.PHASECHK.TRANS64 P1, [R0+URZ+0x30], R3 ;  /* 0x00003003000095a7 */ /* 0x000ea400080210ff */
[----:B--2---:R-:W-:Y:S05]  /*7930*/  @!P1 BRA `(.L_x_105) ;  /* 0xfffffffc00ec9947 */ /* 0x004fea000383ffff */
[----:B------:R-:W-:Y:S05]  /*7940*/  BRA `(.L_x_104) ;  /* 0xffffffe000547947 */ /* 0x000fea000383ffff */
.L_x_107:
[----:B------:R1:W1:Y:S02]  /*7950*/  SYNCS.PHASECHK.TRANS64.TRYWAIT P1, [R181+URZ+0x70], R2 ;  /* 0x00007002b50075a7 */ /* 0x00026400080211ff */
[----:B-1----:R-:W-:Y:S05]  /*7960*/  @!P1 NANOSLEEP.SYNCS 0x989680 ;  /* 0x009896800000995d */ /* 0x002fea0003900000 */
[----:B------:R-:W1:Y:S02]  /*7970*/  @!P1 SYNCS.PHASECHK.TRANS64 P1, [R181+URZ+0x70], R2 ;  /* 0x00007002b50095a7 */ /* 0x000e6400080210ff */
[----:B-1----:R-:W-:Y:S05]  /*7980*/  @!P1 BRA `(.L_x_107) ;  /* 0xfffffffc00f09947 */ /* 0x002fea000383ffff */
[----:B------:R-:W-:Y:S05]  /*7990*/  BRA `(.L_x_106) ;  /* 0xffffffe000987947 */ /* 0x000fea000383ffff */
        .weak           $__internal_0_$__cuda_sm10x_tcgen05_guardrail_trap_col_being_dealloced_not_returned_by_alloc
        .type           $__internal_0_$__cuda_sm10x_tcgen05_guardrail_trap_col_being_dealloced_not_returned_by_alloc,@function
        .size           $__internal_0_$__cuda_sm10x_tcgen05_guardrail_trap_col_being_dealloced_not_returned_by_alloc,($__internal_1_$__cuda_sm10x_tcgen05_guardrail_trap_phase_invalid_during_alloc - $__internal_0_$__cuda_sm10x_tcgen05_guardrail_trap_col_being_dealloced_not_returned_by_alloc)
$__internal_0_$__cuda_sm10x_tcgen05_guardrail_trap_col_being_dealloced_not_returned_by_alloc:
[----:B------:R-:W-:Y:S05]  /*79a0*/  BPT.TRAP 0x1 ;  /* 0x000000040000795c */ /* 0x000fea0000300000 */
[----:B------:R-:W-:-:S04]  /*79b0*/  HFMA2 R3, -RZ, RZ, 0, 0 ;  /* 0x00000000ff037431 */ /* 0x000fc800000001ff */
[----:B------:R-:W-:Y:S05]  /*79c0*/  RET.REL.NODEC R2 `(_ZN7cutlass13device_kernelINS_4gemm6kernel13GemmUniversalIN4cute5tupleIJiiiiEEENS1_10collective13CollectiveMmaINS1_35MainloopSm100TmaUmmaWarpSpecializedILi3ELi2ELi4ENS5_IJNS4_1CILi2EEENSA_ILi1EEESC_EEEEENS5_IJNSA_ILi256EEENSA_ILi64EEENSA_ILi128EEEEEENS_12float_e4m3_tENS5_IJlSC_lEEESJ_SK_NS4_8TiledMMAINS4_8MMA_AtomIJNS4_10MMA_TraitsINS4_25SM100_MMA_F8F6F4_2x1SM_SSEJSJ_SJ_fSF_SG_NS4_17integral_constantINS4_4UMMA5MajorELSR_0EEESS_NSP_INSQ_7ScaleInELST_0EEESU_EEEEEENS4_6LayoutINS5_IJSC_SC_SC_EEENS5_IJNSA_ILi0EEESZ_SZ_EEEEENS5_IJNS4_10UnderscoreES12_S12_EEEEENS4_18SM100_TMA_2SM_LOADENS4_14ComposedLayoutINS4_7SwizzleILi3ELi4ELi3EEENS4_18smem_ptr_flag_bitsILi8EEENSX_INS5_IJNSA_ILi8EEESH_EEENS5_IJSH_SC_EEEEEEEvNS4_8identityES15_S1F_vS1G_EENS_8epilogue10collective18CollectiveEpilogueINS1I_23Sm100TmaWarpSpecializedILi1ELi1ELi64ELb0ELb0EEEJNS5_IJSH_SG_SH_EEENS5_IJNSX_ISH_SC_EENSX_ISG_SC_EEEEESJ_SK_SJ_SK_NS1I_6fusion15FusionCallbacksIS1M_NS1R_17LinearCombinationISJ_fSJ_fLNS_15FloatRoundStyleE2EEES1N_S1Q_JEEENS4_5SM1004TMEM4LOAD26SM100_TMEM_LOAD_32dp32b64xENS4_13SM90_TMA_LOADENS16_INS17_ILi2ELi4ELi3EEES1A_NSX_INS5_IJS1B_SG_EEENS5_IJSG_SC_EEEEEEENS4_39AutoVectorizingCopyWithAssumedAlignmentILi128EEENS4_14SM90_TMA_STOREES26_S28_S28_EEEvvEEEEvNT_6ParamsE) ;  /* 0xffffff84028c7950 */ /* 0x000fea0003c3ffff */
        .weak           $__internal_1_$__cuda_sm10x_tcgen05_guardrail_trap_phase_invalid_during_alloc
        .type           $__internal_1_$__cuda_sm10x_tcgen05_guardrail_trap_phase_invalid_during_alloc,@function
        .size           $__internal_1_$__cuda_sm10x_tcgen05_guardrail_trap_phase_invalid_during_alloc,($__internal_2_$__cuda_sm10x_tcgen05_guardrail_trap_unallocated_columns_being_dealloced - $__internal_1_$__cuda_sm10x_tcgen05_guardrail_trap_phase_invalid_during_alloc)
$__internal_1_$__cuda_sm10x_tcgen05_guardrail_trap_phase_invalid_during_alloc:
[----:B------:R-:W-:Y:S05]  /*79d0*/  BPT.TRAP 0x1 ;  /* 0x000000040000795c */ /* 0x000fea0000300000 */
[----:B------:R-:W-:-:S04]  /*79e0*/  MOV R3, 0x0 ;  /* 0x0000000000037802 */ /* 0x000fc80000000f00 */
[----:B------:R-:W-:Y:S05]  /*79f0*/  RET.REL.NODEC R2 `(_ZN7cutlass13device_kernelINS_4gemm6kernel13GemmUniversalIN4cute5tupleIJiiiiEEENS1_10collective13CollectiveMmaINS1_35MainloopSm100TmaUmmaWarpSpecializedILi3ELi2ELi4ENS5_IJNS4_1CILi2EEENSA_ILi1EEESC_EEEEENS5_IJNSA_ILi256EEENSA_ILi64EEENSA_ILi128EEEEEENS_12float_e4m3_tENS5_IJlSC_lEEESJ_SK_NS4_8TiledMMAINS4_8MMA_AtomIJNS4_10MMA_TraitsINS4_25SM100_MMA_F8F6F4_2x1SM_SSEJSJ_SJ_fSF_SG_NS4_17integral_constantINS4_4UMMA5MajorELSR_0EEESS_NSP_INSQ_7ScaleInELST_0EEESU_EEEEEENS4_6LayoutINS5_IJSC_SC_SC_EEENS5_IJNSA_ILi0EEESZ_SZ_EEEEENS5_IJNS4_10UnderscoreES12_S12_EEEEENS4_18SM100_TMA_2SM_LOADENS4_14ComposedLayoutINS4_7SwizzleILi3ELi4ELi3EEENS4_18smem_ptr_flag_bitsILi8EEENSX_INS5_IJNSA_ILi8EEESH_EEENS5_IJSH_SC_EEEEEEEvNS4_8identityES15_S1F_vS1G_EENS_8epilogue10collective18CollectiveEpilogueINS1I_23Sm100TmaWarpSpecializedILi1ELi1ELi64ELb0ELb0EEEJNS5_IJSH_SG_SH_EEENS5_IJNSX_ISH_SC_EENSX_ISG_SC_EEEEESJ_SK_SJ_SK_NS1I_6fusion15FusionCallbacksIS1M_NS1R_17LinearCombinationISJ_fSJ_fLNS_15FloatRoundStyleE2EEES1N_S1Q_JEEENS4_5SM1004TMEM4LOAD26SM100_TMEM_LOAD_32dp32b64xENS4_13SM90_TMA_LOADENS16_INS17_ILi2ELi4ELi3EEES1A_NSX_INS5_IJS1B_SG_EEENS5_IJSG_SC_EEEEEEENS4_39AutoVectorizingCopyWithAssumedAlignmentILi128EEENS4_14SM90_TMA_STOREES26_S28_S28_EEEvvEEEEvNT_6ParamsE) ;  /* 0xffffff8402807950 */ /* 0x000fea0003c3ffff */
        .weak           $__internal_2_$__cuda_sm10x_tcgen05_guardrail_trap_unallocated_columns_being_dealloced
        .type           $__internal_2_$__cuda_sm10x_tcgen05_guardrail_trap_unallocated_columns_being_dealloced,@function
        .size           $__internal_2_$__cuda_sm10x_tcgen05_guardrail_trap_unallocated_columns_being_dealloced,(.L_x_146 - $__internal_2_$__cuda_sm10x_tcgen05_guardrail_trap_unallocated_columns_being_dealloced)
$__internal_2_$__cuda_sm10x_tcgen05_guardrail_trap_unallocated_columns_being_dealloced:
[----:B------:R-:W-:Y:S05]  /*7a00*/  BPT.TRAP 0x1 ;  /* 0x000000040000795c */ /* 0x000fea0000300000 */
[----:B------:R-:W-:-:S04]  /*7a10*/  HFMA2 R3, -RZ, RZ, 0, 0 ;  /* 0x00000000ff037431 */ /* 0x000fc800000001ff */
[----:B------:R-:W-:Y:S05]  /*7a20*/  RET.REL.NODEC R2 `(_ZN7cutlass13device_kernelINS_4gemm6kernel13GemmUniversalIN4cute5tupleIJiiiiEEENS1_10collective13CollectiveMmaINS1_35MainloopSm100TmaUmmaWarpSpecializedILi3ELi2ELi4ENS5_IJNS4_1CILi2EEENSA_ILi1EEESC_EEEEENS5_IJNSA_ILi256EEENSA_ILi64EEENSA_ILi128EEEEEENS_12float_e4m3_tENS5_IJlSC_lEEESJ_SK_NS4_8TiledMMAINS4_8MMA_AtomIJNS4_10MMA_TraitsINS4_25SM100_MMA_F8F6F4_2x1SM_SSEJSJ_SJ_fSF_SG_NS4_17integral_constantINS4_4UMMA5MajorELSR_0EEESS_NSP_INSQ_7ScaleInELST_0EEESU_EEEEEENS4_6LayoutINS5_IJSC_SC_SC_EEENS5_IJNSA_ILi0EEESZ_SZ_EEEEENS5_IJNS4_10UnderscoreES12_S12_EEEEENS4_18SM100_TMA_2SM_LOADENS4_14ComposedLayoutINS4_7SwizzleILi3ELi4ELi3EEENS4_18smem_ptr_flag_bitsILi8EEENSX_INS5_IJNSA_ILi8EEESH_EEENS5_IJSH_SC_EEEEEEEvNS4_8identityES15_S1F_vS1G_EENS_8epilogue10collective18CollectiveEpilogueINS1I_23Sm100TmaWarpSpecializedILi1ELi1ELi64ELb0ELb0EEEJNS5_IJSH_SG_SH_EEENS5_IJNSX_ISH_SC_EENSX_ISG_SC_EEEEESJ_SK_SJ_SK_NS1I_6fusion15FusionCallbacksIS1M_NS1R_17LinearCombinationISJ_fSJ_fLNS_15FloatRoundStyleE2EEES1N_S1Q_JEEENS4_5SM1004TMEM4LOAD26SM100_TMEM_LOAD_32dp32b64xENS4_13SM90_TMA_LOADENS16_INS17_ILi2ELi4ELi3EEES1A_NSX_INS5_IJS1B_SG_EEENS5_IJSG_SC_EEEEEEENS4_39AutoVectorizingCopyWithAssumedAlignmentILi128EEENS4_14SM90_TMA_STOREES26_S28_S28_EEEvvEEEEvNT_6ParamsE) ;  /* 0xffffff8402747950 */ /* 0x000fea0003c3ffff */
.L_x_145:
[----:B------:R-:W-:-:S00]  /*7a30*/  BRA `(.L_x_145) ;  /* 0xfffffffc00fc7947 */ /* 0x000fc0000383ffff */
[----:B------:R-:W-:-:S00]  /*7a40*/  NOP ;  /* 0x0000000000007918 */ /* 0x000fc00000000000 */
        /* <DEDUP_REMOVED lines=11> */
.L_x_146:


//--------------------- .nv.global.init           --------------------------
	.section	.nv.global.init,"aw",@progbits
.nv.global.init:
	.type		$str$27,@object
	.size		$str$27,($str$28 - $str$27)
$str$27:
        /*0000*/ 	.byte	0x28, 0x61, 0x64, 0x64, 0x72, 0x65, 0x73, 0x73, 0x20, 0x26, 0x20, 0x6d, 0x61, 0x73, 0x6b, 0x29
        /*0010*/ 	.byte	0x20, 0x3d, 0x3d, 0x20, 0x30, 0x00
	.type		$str$28,@object
	.size		$str$28,($str$26 - $str$28)
$str$28:
        /*0016*/ 	.byte	0x2f, 0x74, 0x6d, 0x70, 0x2f, 0x63, 0x75, 0x74, 0x6c, 0x61, 0x73, 0x73, 0x5f, 0x73, 0x77, 0x65
        /*0026*/ 	.byte	0x65, 0x70, 0x5f, 0x73, 0x72, 0x63, 0x2f, 0x69, 0x6e, 0x63, 0x6c, 0x75, 0x64, 0x65, 0x2f, 0x63
        /*0036*/ 	.byte	0x75, 0x74, 0x65, 0x2f, 0x70, 0x6f, 0x69, 0x6e, 0x74, 0x65, 0x72, 0x5f, 0x66, 0x6c, 0x61, 0x67
        /*0046*/ 	.byte	0x67, 0x65, 0x64, 0x2e, 0x68, 0x70, 0x70, 0x00
	.type		$str$26,@object
	.size		$str$26,($str$25 - $str$26)
$str$26:
        /*004e*/ 	.byte	0x2f, 0x74, 0x6d, 0x70, 0x2f, 0x63, 0x75, 0x74, 0x6c, 0x61, 0x73, 0x73, 0x5f, 0x73, 0x77, 0x65
        /*005e*/ 	.byte	0x65, 0x70, 0x5f, 0x73, 0x72, 0x63, 0x2f, 0x69, 0x6e, 0x63, 0x6c, 0x75, 0x64, 0x65, 0x2f, 0x63
        /*006e*/ 	.byte	0x75, 0x74, 0x65, 0x2f, 0x61, 0x74, 0x6f, 0x6d, 0x2f, 0x63, 0x6f, 0x70, 0x79, 0x5f, 0x74, 0x72
        /*007e*/ 	.byte	0x61, 0x69, 0x74, 0x73, 0x5f, 0x73, 0x6d, 0x31, 0x30, 0x30, 0x2e, 0x68, 0x70, 0x70, 0x00
	.type		$str$25,@object
	.size		$str$25,(__unnamed_1 - $str$25)
$str$25:
        /*008d*/ 	.byte	0x28, 0x28, 0x75, 0x69, 0x6e, 0x74, 0x33, 0x32, 0x5f, 0x74, 0x28, 0x74, 0x68, 0x72, 0x65, 0x61
        /*009d*/ 	.byte	0x64, 0x49, 0x64, 0x78, 0x2e, 0x78, 0x29, 0x20, 0x2f, 0x20, 0x33, 0x32, 0x29, 0x20, 0x25, 0x20
        /*00ad*/ 	.byte	0x34, 0x29, 0x20, 0x3d, 0x3d, 0x20, 0x28, 0x28, 0x28, 0x74, 0x6d, 0x65, 0x6d, 0x5f, 0x61, 0x64
        /*00bd*/ 	.byte	0x64, 0x72, 0x20, 0x3e, 0x3e, 0x20, 0x31, 0x36, 0x29, 0x20, 0x2f, 0x20, 0x33, 0x32, 0x29, 0x20
        /*00cd*/ 	.byte	0x25, 0x20, 0x34, 0x29, 0x00
	.type		__unnamed_1,@object
	.size		__unnamed_1,(__unnamed_2 - __unnamed_1)
__unnamed_1:
        /*00d2*/ 	.byte	0x61, 0x75, 0x74, 0x6f, 0x20, 0x63, 0x75, 0x74, 0x65, 0x3a, 0x3a, 0x61, 0x73, 0x5f, 0x70, 0x6f
        /* <DEDUP_REMOVED lines=24> */
        /*0262*/ 	.byte	0x43, 0x3c, 0x38, 0x31, 0x39, 0x32, 0x3e, 0x3e, 0x3e, 0x3e, 0x5d, 0x00
	.type		__unnamed_2,@object
	.size		__unnamed_2,(.L_2 - __unnamed_2)
__unnamed_2:
        /* <DEDUP_REMOVED lines=42> */
        /*050e*/ 	.byte	0x3e, 0x3e, 0x3e, 0x3e, 0x5d, 0x00
.L_2:


//--------------------- .nv.shared._ZN7cutlass13device_kernelINS_4gemm6kernel13GemmUniversalIN4cute5tupleIJiiiiEEENS1_10collective13CollectiveMmaINS1_35MainloopSm100TmaUmmaWarpSpecializedILi3ELi2ELi4ENS5_IJNS4_1CILi2EEENSA_ILi1EEESC_EEEEENS5_IJNSA_ILi256EEENSA_ILi64EEENSA_ILi128EEEEEENS_12float_e4m3_tENS5_IJlSC_lEEESJ_SK_NS4_8TiledMMAINS4_8MMA_AtomIJNS4_10MMA_TraitsINS4_25SM100_MMA_F8F6F4_2x1SM_SSEJSJ_SJ_fSF_SG_NS4_17integral_constantINS4_4UMMA5MajorELSR_0EEESS_NSP_INSQ_7ScaleInELST_0EEESU_EEEEEENS4_6LayoutINS5_IJSC_SC_SC_EEENS5_IJNSA_ILi0EEESZ_SZ_EEEEENS5_IJNS4_10UnderscoreES12_S12_EEEEENS4_18SM100_TMA_2SM_LOADENS4_14ComposedLayoutINS4_7SwizzleILi3ELi4ELi3EEENS4_18smem_ptr_flag_bitsILi8EEENSX_INS5_IJNSA_ILi8EEESH_EEENS5_IJSH_SC_EEEEEEEvNS4_8identityES15_S1F_vS1G_EENS_8epilogue10collective18CollectiveEpilogueINS1I_23Sm100TmaWarpSpecializedILi1ELi1ELi64ELb0ELb0EEEJNS5_IJSH_SG_SH_EEENS5_IJNSX_ISH_SC_EENSX_ISG_SC_EEEEESJ_SK_SJ_SK_NS1I_6fusion15FusionCallbacksIS1M_NS1R_17LinearCombinationISJ_fSJ_fLNS_15FloatRoundStyleE2EEES1N_S1Q_JEEENS4_5SM1004TMEM4LOAD26SM100_TMEM_LOAD_32dp32b64xENS4_13SM90_TMA_LOADENS16_INS17_ILi2ELi4ELi3EEES1A_NSX_INS5_IJS1B_SG_EEENS5_IJSG_SC_EEEEEEENS4_39AutoVectorizingCopyWithAssumedAlignmentILi128EEENS4_14SM90_TMA_STOREES26_S28_S28_EEEvvEEEEvNT_6ParamsE --------------------------
	.section	.nv.shared._ZN7cutlass13device_kernelINS_4gemm6kernel13GemmUniversalIN4cute5tupleIJiiiiEEENS1_10collective13CollectiveMmaINS1_35MainloopSm100TmaUmmaWarpSpecializedILi3ELi2ELi4ENS5_IJNS4_1CILi2EEENSA_ILi1EEESC_EEEEENS5_IJNSA_ILi256EEENSA_ILi64EEENSA_ILi128EEEEEENS_12float_e4m3_tENS5_IJlSC_lEEESJ_SK_NS4_8TiledMMAINS4_8MMA_AtomIJNS4_10MMA_TraitsINS4_25SM100_MMA_F8F6F4_2x1SM_SSEJSJ_SJ_fSF_SG_NS4_17integral_constantINS4_4UMMA5MajorELSR_0EEESS_NSP_INSQ_7ScaleInELST_0EEESU_EEEEEENS4_6LayoutINS5_IJSC_SC_SC_EEENS5_IJNSA_ILi0EEESZ_SZ_EEEEENS5_IJNS4_10UnderscoreES12_S12_EEEEENS4_18SM100_TMA_2SM_LOADENS4_14ComposedLayoutINS4_7SwizzleILi3ELi4ELi3EEENS4_18smem_ptr_flag_bitsILi8EEENSX_INS5_IJNSA_ILi8EEESH_EEENS5_IJSH_SC_EEEEEEEvNS4_8identityES15_S1F_vS1G_EENS_8epilogue10collective18CollectiveEpilogueINS1I_23Sm100TmaWarpSpecializedILi1ELi1ELi64ELb0ELb0EEEJNS5_IJSH_SG_SH_EEENS5_IJNSX_ISH_SC_EENSX_ISG_SC_EEEEESJ_SK_SJ_SK_NS1I_6fusion15FusionCallbacksIS1M_NS1R_17LinearCombinationISJ_fSJ_fLNS_15FloatRoundStyleE2EEES1N_S1Q_JEEENS4_5SM1004TMEM4LOAD26SM100_TMEM_LOAD_32dp32b64xENS4_13SM90_TMA_LOADENS16_INS17_ILi2ELi4ELi3EEES1A_NSX_INS5_IJS1B_SG_EEENS5_IJSG_SC_EEEEEEENS4_39AutoVectorizingCopyWithAssumedAlignmentILi128EEENS4_14SM90_TMA_STOREES26_S28_S28_EEEvvEEEEvNT_6ParamsE,"aw",@nobits
	.sectionflags	@""
	.align	16
	.zero		1024


//--------------------- .nv.shared.reserved.0     --------------------------
	.section	.nv.shared.reserved.0,"aw",@nobits
	.weak		__nv_reservedSMEM_offset_0_alias
	.size		__nv_reservedSMEM_offset_0_alias, 0, 64
	.other		__nv_reservedSMEM_offset_0_alias,@"STO_CUDA_RESERVED_SHARED STV_DEFAULT"
__nv_reservedSMEM_offset_0_alias:
	.zero		0
.nv.shared.reserved.0:
	.zero		64
	.weak		__nv_reservedSMEM_tcgen05_partition
	.type		__nv_reservedSMEM_tcgen05_partition,@object
	.size		__nv_reservedSMEM_tcgen05_partition,(.L_0 - __nv_reservedSMEM_tcgen05_partition)
__nv_reservedSMEM_tcgen05_partition:
	.zero		32
.L_0:


//--------------------- .nv.global                --------------------------
	.section	.nv.global,"aw",@nobits
.nv.global:
	.type		_ZN39_INTERNAL_2c8a41af_4_k_cu_20198b87_88644cute1_E,@object
	.size		_ZN39_INTERNAL_2c8a41af_4_k_cu_20198b87_88644cute1_E,(_ZN39_INTERNAL_2c8a41af_4_k_cu_20198b87_88644cuda3std3__45__cpo6cbeginE - _ZN39_INTERNAL_2c8a41af_4_k_cu_20198b87_88644cute1_E)
_ZN39_INTERNAL_2c8a41af_4_k_cu_20198b87_88644cute1_E:
	.zero		1
	.type		_ZN39_INTERNAL_2c8a41af_4_k_cu_20198b87_88644cuda3std3__45__cpo6cbeginE,@object
	.size		_ZN39_INTERNAL_2c8a41af_4_k_cu_20198b87_88644cuda3std3__45__cpo6cbeginE,(_ZN39_INTERNAL_2c8a41af_4_k_cu_20198b87_88644cuda3std3__48in_placeE - _ZN39_INTERNAL_2c8a41af_4_k_cu_20198b87_88644cuda3std3__45__cpo6cbeginE)
_ZN39_INTERNAL_2c8a41af_4_k_cu_20198b87_88644cuda3std3__45__cpo6cbeginE:
	.zero		1
	.type		_ZN39_INTERNAL_2c8a41af_4_k_cu_20198b87_88644cuda3std3__48in_placeE,@object
	.size		_ZN39_INTERNAL_2c8a41af_4_k_cu_20198b87_88644cuda3std3__48in_placeE,(_ZN39_INTERNAL_2c8a41af_4_k_cu_20198b87_88644cuda3std6ranges3__45__cpo9iter_moveE - _ZN39_INTERNAL_2c8a41af_4_k_cu_20198b87_88644cuda3std3__48in_placeE)
_ZN39_INTERNAL_2c8a41af_4_k_cu_20198b87_88644cuda3std3__48in_placeE:
	.zero		1
	.type		_ZN39_INTERNAL_2c8a41af_4_k_cu_20198b87_88644cuda3std6ranges3__45__cpo9iter_moveE,@object
	.size		_ZN39_INTERNAL_2c8a41af_4_k_cu_20198b87_88644cuda3std6ranges3__45__cpo9iter_moveE,(_ZN39_INTERNAL_2c8a41af_4_k_cu_20198b87_88644cuda3std3__45__cpo5beginE - _ZN39_INTERNAL_2c8a41af_4_k_cu_20198b87_88644cuda3std6ranges3__45__cpo9iter_moveE)
_ZN39_INTERNAL_2c8a41af_4_k_cu_20198b87_88644cuda3std6ranges3__45__cpo9iter_moveE:
	.zero		1
	.type		_ZN39_INTERNAL_2c8a41af_4_k_cu_20198b87_88644cuda3std3__45__cpo5beginE,@object
	.size		_ZN39_INTERNAL_2c8a41af_4_k_cu_20198b87_88644cuda3std3__45__cpo5beginE,(_ZN39_INTERNAL_2c8a41af_4_k_cu_20198b87_88644cuda3std3__441_GLOBAL__N__2c8a41af_4_k_cu_20198b87_88646ignoreE - _ZN39_INTERNAL_2c8a41af_4_k_cu_20198b87_88644cuda3std3__45__cpo5beginE)
_ZN39_INTERNAL_2c8a41af_4_k_cu_20198b87_88644cuda3std3__45__cpo5beginE:
	.zero		1
	.type		_ZN39_INTERNAL_2c8a41af_4_k_cu_20198b87_88644cuda3std3__441_GLOBAL__N__2c8a41af_4_k_cu_20198b87_88646ignoreE,@object
	.size		_ZN39_INTERNAL_2c8a41af_4_k_cu_20198b87_88644cuda3std3__441_GLOBAL__N__2c8a41af_4_k_cu_20198b87_88646ignoreE,(_ZN39_INTERNAL_2c8a41af_4_k_cu_20198b87_88644cute7productE - _ZN39_INTERNAL_2c8a41af_4_k_cu_20198b87_88644cuda3std3__441_GLOBAL__N__2c8a41af_4_k_cu_20198b87_88646ignoreE)
_ZN39_INTERNAL_2c8a41af_4_k_cu_20198b87_88644cuda3std3__441_GLOBAL__N__2c8a41af_4_k_cu_20198b87_88646ignoreE:
	.zero		1
	.type		_ZN39_INTERNAL_2c8a41af_4_k_cu_20198b87_88644cute7productE,@object
	.size		_ZN39_INTERNAL_2c8a41af_4_k_cu_20198b87_88644cute7productE,(_ZN39_INTERNAL_2c8a41af_4_k_cu_20198b87_88644cuda3std3__45__cpo3endE - _ZN39_INTERNAL_2c8a41af_4_k_cu_20198b87_88644cute7productE)
_ZN39_INTERNAL_2c8a41af_4_k_cu_20198b87_88644cute7productE:
	.zero		1
	.type		_ZN39_INTERNAL_2c8a41af_4_k_cu_20198b87_88644cuda3std3__45__cpo3endE,@object
	.size		_ZN39_INTERNAL_2c8a41af_4_k_cu_20198b87_88644cuda3std3__45__cpo3endE,(_ZN39_INTERNAL_2c8a41af_4_k_cu_20198b87_88644cuda3std3__419piecewise_constructE - _ZN39_INTERNAL_2c8a41af_4_k_cu_20198b87_88644cuda3std3__45__cpo3endE)
_ZN39_INTERNAL_2c8a41af_4_k_cu_20198b87_88644cuda3std3__45__cpo3endE:
	.zero		1
	.type		_ZN39_INTERNAL_2c8a41af_4_k_cu_20198b87_88644cuda3std3__419piecewise_constructE,@object
	.size		_ZN39_INTERNAL_2c8a41af_4_k_cu_20198b87_88644cuda3std3__419piecewise_constructE,(_ZN39_INTERNAL_2c8a41af_4_k_cu_20198b87_88644cuda3std3__45__cpo4cendE - _ZN39_INTERNAL_2c8a41af_4_k_cu_20198b87_88644cuda3std3__419piecewise_constructE)
_ZN39_INTERNAL_2c8a41af_4_k_cu_20198b87_88644cuda3std3__419piecewise_constructE:
	.zero		1
	.type		_ZN39_INTERNAL_2c8a41af_4_k_cu_20198b87_88644cuda3std3__45__cpo4cendE,@object
	.size		_ZN39_INTERNAL_2c8a41af_4_k_cu_20198b87_88644cuda3std3__45__cpo4cendE,(_ZN39_INTERNAL_2c8a41af_4_k_cu_20198b87_88644cuda3std6ranges3__45__cpo4swapE - _ZN39_INTERNAL_2c8a41af_4_k_cu_20198b87_88644cuda3std3__45__cpo4cendE)
_ZN39_INTERNAL_2c8a41af_4_k_cu_20198b87_88644cuda3std3__45__cpo4cendE:
	.zero		1
	.type		_ZN39_INTERNAL_2c8a41af_4_k_cu_20198b87_88644cuda3std6ranges3__45__cpo4swapE,@object
	.size		_ZN39_INTERNAL_2c8a41af_4_k_cu_20198b87_88644cuda3std6ranges3__45__cpo4swapE,(.L_10 - _ZN39_INTERNAL_2c8a41af_4_k_cu_20198b87_88644cuda3std6ranges3__45__cpo4swapE)
_ZN39_INTERNAL_2c8a41af_4_k_cu_20198b87_88644cuda3std6ranges3__45__cpo4swapE:
	.zero		1
.L_10:


//--------------------- .nv.constant0._ZN7cutlass13device_kernelINS_4gemm6kernel13GemmUniversalIN4cute5tupleIJiiiiEEENS1_10collective13CollectiveMmaINS1_35MainloopSm100TmaUmmaWarpSpecializedILi3ELi2ELi4ENS5_IJNS4_1CILi2EEENSA_ILi1EEESC_EEEEENS5_IJNSA_ILi256EEENSA_ILi64EEENSA_ILi128EEEEEENS_12float_e4m3_tENS5_IJlSC_lEEESJ_SK_NS4_8TiledMMAINS4_8MMA_AtomIJNS4_10MMA_TraitsINS4_25SM100_MMA_F8F6F4_2x1SM_SSEJSJ_SJ_fSF_SG_NS4_17integral_constantINS4_4UMMA5MajorELSR_0EEESS_NSP_INSQ_7ScaleInELST_0EEESU_EEEEEENS4_6LayoutINS5_IJSC_SC_SC_EEENS5_IJNSA_ILi0EEESZ_SZ_EEEEENS5_IJNS4_10UnderscoreES12_S12_EEEEENS4_18SM100_TMA_2SM_LOADENS4_14ComposedLayoutINS4_7SwizzleILi3ELi4ELi3EEENS4_18smem_ptr_flag_bitsILi8EEENSX_INS5_IJNSA_ILi8EEESH_EEENS5_IJSH_SC_EEEEEEEvNS4_8identityES15_S1F_vS1G_EENS_8epilogue10collective18CollectiveEpilogueINS1I_23Sm100TmaWarpSpecializedILi1ELi1ELi64ELb0ELb0EEEJNS5_IJSH_SG_SH_EEENS5_IJNSX_ISH_SC_EENSX_ISG_SC_EEEEESJ_SK_SJ_SK_NS1I_6fusion15FusionCallbacksIS1M_NS1R_17LinearCombinationISJ_fSJ_fLNS_15FloatRoundStyleE2EEES1N_S1Q_JEEENS4_5SM1004TMEM4LOAD26SM100_TMEM_LOAD_32dp32b64xENS4_13SM90_TMA_LOADENS16_INS17_ILi2ELi4ELi3EEES1A_NSX_INS5_IJS1B_SG_EEENS5_IJSG_SC_EEEEEEENS4_39AutoVectorizingCopyWithAssumedAlignmentILi128EEENS4_14SM90_TMA_STOREES26_S28_S28_EEEvvEEEEvNT_6ParamsE --------------------------
	.section	.nv.constant0._ZN7cutlass13device_kernelINS_4gemm6kernel13GemmUniversalIN4cute5tupleIJiiiiEEENS1_10collective13CollectiveMmaINS1_35MainloopSm100TmaUmmaWarpSpecializedILi3ELi2ELi4ENS5_IJNS4_1CILi2EEENSA_ILi1EEESC_EEEEENS5_IJNSA_ILi256EEENSA_ILi64EEENSA_ILi128EEEEEENS_12float_e4m3_tENS5_IJlSC_lEEESJ_SK_NS4_8TiledMMAINS4_8MMA_AtomIJNS4_10MMA_TraitsINS4_25SM100_MMA_F8F6F4_2x1SM_SSEJSJ_SJ_fSF_SG_NS4_17integral_constantINS4_4UMMA5MajorELSR_0EEESS_NSP_INSQ_7ScaleInELST_0EEESU_EEEEEENS4_6LayoutINS5_IJSC_SC_SC_EEENS5_IJNSA_ILi0EEESZ_SZ_EEEEENS5_IJNS4_10UnderscoreES12_S12_EEEEENS4_18SM100_TMA_2SM_LOADENS4_14ComposedLayoutINS4_7SwizzleILi3ELi4ELi3EEENS4_18smem_ptr_flag_bitsILi8EEENSX_INS5_IJNSA_ILi8EEESH_EEENS5_IJSH_SC_EEEEEEEvNS4_8identityES15_S1F_vS1G_EENS_8epilogue10collective18CollectiveEpilogueINS1I_23Sm100TmaWarpSpecializedILi1ELi1ELi64ELb0ELb0EEEJNS5_IJSH_SG_SH_EEENS5_IJNSX_ISH_SC_EENSX_ISG_SC_EEEEESJ_SK_SJ_SK_NS1I_6fusion15FusionCallbacksIS1M_NS1R_17LinearCombinationISJ_fSJ_fLNS_15FloatRoundStyleE2EEES1N_S1Q_JEEENS4_5SM1004TMEM4LOAD26SM100_TMEM_LOAD_32dp32b64xENS4_13SM90_TMA_LOADENS16_INS17_ILi2ELi4ELi3EEES1A_NSX_INS5_IJS1B_SG_EEENS5_IJSG_SC_EEEEEEENS4_39AutoVectorizingCopyWithAssumedAlignmentILi128EEENS4_14SM90_TMA_STOREES26_S28_S28_EEEvvEEEEvNT_6ParamsE,"a",@progbits
	.sectionflags	@""
	.align	4
.nv.constant0._ZN7cutlass13device_kernelINS_4gemm6kernel13GemmUniversalIN4cute5tupleIJiiiiEEENS1_10collective13CollectiveMmaINS1_35MainloopSm100TmaUmmaWarpSpecializedILi3ELi2ELi4ENS5_IJNS4_1CILi2EEENSA_ILi1EEESC_EEEEENS5_IJNSA_ILi256EEENSA_ILi64EEENSA_ILi128EEEEEENS_12float_e4m3_tENS5_IJlSC_lEEESJ_SK_NS4_8TiledMMAINS4_8MMA_AtomIJNS4_10MMA_TraitsINS4_25SM100_MMA_F8F6F4_2x1SM_SSEJSJ_SJ_fSF_SG_NS4_17integral_constantINS4_4UMMA5MajorELSR_0EEESS_NSP_INSQ_7ScaleInELST_0EEESU_EEEEEENS4_6LayoutINS5_IJSC_SC_SC_EEENS5_IJNSA_ILi0EEESZ_SZ_EEEEENS5_IJNS4_10UnderscoreES12_S12_EEEEENS4_18SM100_TMA_2SM_LOADENS4_14ComposedLayoutINS4_7SwizzleILi3ELi4ELi3EEENS4_18smem_ptr_flag_bitsILi8EEENSX_INS5_IJNSA_ILi8EEESH_EEENS5_IJSH_SC_EEEEEEEvNS4_8identityES15_S1F_vS1G_EENS_8epilogue10collective18CollectiveEpilogueINS1I_23Sm100TmaWarpSpecializedILi1ELi1ELi64ELb0ELb0EEEJNS5_IJSH_SG_SH_EEENS5_IJNSX_ISH_SC_EENSX_ISG_SC_EEEEESJ_SK_SJ_SK_NS1I_6fusion15FusionCallbacksIS1M_NS1R_17LinearCombinationISJ_fSJ_fLNS_15FloatRoundStyleE2EEES1N_S1Q_JEEENS4_5SM1004TMEM4LOAD26SM100_TMEM_LOAD_32dp32b64xENS4_13SM90_TMA_LOADENS16_INS17_ILi2ELi4ELi3EEES1A_NSX_INS5_IJS1B_SG_EEENS5_IJSG_SC_EEEEEEENS4_39AutoVectorizingCopyWithAssumedAlignmentILi128EEENS4_14SM90_TMA_STOREES26_S28_S28_EEEvvEEEEvNT_6ParamsE:
	.zero		2944


//--------------------- SYMBOLS --------------------------

	.type		.nv.reservedSmem.offset0,@object
	.size		.nv.reservedSmem.offset0,0x4
	.type		.nv.reservedSmem.cap,@object
	.size		.nv.reservedSmem.cap,0x4
	.type		__assertfail,@function
